	.headerflags	@"EF_CUDA_TEXMODE_UNIFIED EF_CUDA_64BIT_ADDRESS EF_CUDA_SM89 EF_CUDA_VIRTUAL_SM(EF_CUDA_SM89)"
	.elftype	@"ET_EXEC"


//--------------------- .nv.info                  --------------------------
	.section	.nv.info,"",@"SHT_CUDA_INFO"
	.align	4


	//----- nvinfo : EIATTR_REGCOUNT
	.align		4
        /*0000*/ 	.byte	0x04, 0x2f
        /*0002*/ 	.short	(.L_2 - .L_1)
	.align		4
.L_1:
        /*0004*/ 	.word	index@(triton__0d1d2de3de)
        /*0008*/ 	.word	0x00000028


	//----- nvinfo : EIATTR_MAX_STACK_SIZE
	.align		4
.L_2:
        /*000c*/ 	.byte	0x04, 0x23
        /*000e*/ 	.short	(.L_4 - .L_3)
	.align		4
.L_3:
        /*0010*/ 	.word	index@(triton__0d1d2de3de)
        /*0014*/ 	.word	0x00000000


	//----- nvinfo : EIATTR_MIN_STACK_SIZE
	.align		4
.L_4:
        /*0018*/ 	.byte	0x04, 0x12
        /*001a*/ 	.short	(.L_6 - .L_5)
	.align		4
.L_5:
        /*001c*/ 	.word	index@(triton__0d1d2de3de)
        /*0020*/ 	.word	0x00000000


	//----- nvinfo : EIATTR_FRAME_SIZE
	.align		4
.L_6:
        /*0024*/ 	.byte	0x04, 0x11
        /*0026*/ 	.short	(.L_8 - .L_7)
	.align		4
.L_7:
        /*0028*/ 	.word	index@(triton__0d1d2de3de)
        /*002c*/ 	.word	0x00000000
.L_8:


//--------------------- .nv.info.triton__0d1d2de3de --------------------------
	.section	.nv.info.triton__0d1d2de3de,"",@"SHT_CUDA_INFO"
	.align	4


	//----- nvinfo : EIATTR_CUDA_API_VERSION
	.align		4
        /*0000*/ 	.byte	0x04, 0x37
        /*0002*/ 	.short	(.L_10 - .L_9)
.L_9:
        /*0004*/ 	.word	0x0000007b


	//----- nvinfo : EIATTR_PARAM_CBANK
	.align		4
.L_10:
        /*0008*/ 	.byte	0x04, 0x0a
        /*000a*/ 	.short	(.L_12 - .L_11)
	.align		4
.L_11:
        /*000c*/ 	.word	index@(.nv.constant0.triton__0d1d2de3de)
        /*0010*/ 	.short	0x0160
        /*0012*/ 	.short	0x0018


	//----- nvinfo : EIATTR_CBANK_PARAM_SIZE
	.align		4
.L_12:
        /*0014*/ 	.byte	0x03, 0x19
        /*0016*/ 	.short	0x0018


	//----- nvinfo : EIATTR_KPARAM_INFO
	.align		4
        /*0018*/ 	.byte	0x04, 0x17
        /*001a*/ 	.short	(.L_14 - .L_13)
.L_13:
        /*001c*/ 	.word	0x00000000
        /*0020*/ 	.short	0x0003
        /*0022*/ 	.short	0x0014
        /*0024*/ 	.byte	0x00, 0xf0, 0x11, 0x00


	//----- nvinfo : EIATTR_KPARAM_INFO
	.align		4
.L_14:
        /*0028*/ 	.byte	0x04, 0x17
        /*002a*/ 	.short	(.L_16 - .L_15)
.L_15:
        /*002c*/ 	.word	0x00000000
        /*0030*/ 	.short	0x0002
        /*0032*/ 	.short	0x0010
        /*0034*/ 	.byte	0x00, 0xf0, 0x11, 0x00


	//----- nvinfo : EIATTR_KPARAM_INFO
	.align		4
.L_16:
        /*0038*/ 	.byte	0x04, 0x17
        /*003a*/ 	.short	(.L_18 - .L_17)
.L_17:
        /*003c*/ 	.word	0x00000000
        /*0040*/ 	.short	0x0001
        /*0042*/ 	.short	0x0008
        /*0044*/ 	.byte	0x00, 0xf0, 0x21, 0x00


	//----- nvinfo : EIATTR_KPARAM_INFO
	.align		4
.L_18:
        /*0048*/ 	.byte	0x04, 0x17
        /*004a*/ 	.short	(.L_20 - .L_19)
.L_19:
        /*004c*/ 	.word	0x00000000
        /*0050*/ 	.short	0x0000
        /*0052*/ 	.short	0x0000
        /*0054*/ 	.byte	0x00, 0xf0, 0x21, 0x00


	//----- nvinfo : EIATTR_MAXREG_COUNT
	.align		4
.L_20:
        /*0058*/ 	.byte	0x03, 0x1b
        /*005a*/ 	.short	0x00ff


	//----- nvinfo : EIATTR_COOP_GROUP_MASK_REGIDS
	.align		4
        /*005c*/ 	.byte	0x04, 0x29
        /*005e*/ 	.short	(.L_22 - .L_21)


	//   ....[0]....
.L_21:
        /*0060*/ 	.word	0xffffffff


	//   ....[1]....
        /*0064*/ 	.word	0xffffffff


	//   ....[2]....
        /*0068*/ 	.word	0xffffffff


	//   ....[3]....
        /*006c*/ 	.word	0xffffffff


	//   ....[4]....
        /*0070*/ 	.word	0xffffffff


	//   ....[5]....
        /*0074*/ 	.word	0xffffffff


	//   ....[6]....
        /*0078*/ 	.word	0xffffffff


	//   ....[7]....
        /*007c*/ 	.word	0xffffffff


	//   ....[8]....
        /*0080*/ 	.word	0xffffffff


	//   ....[9]....
        /*0084*/ 	.word	0xffffffff


	//   ....[10]....
        /*0088*/ 	.word	0xffffffff


	//   ....[11]....
        /*008c*/ 	.word	0xffffffff


	//   ....[12]....
        /*0090*/ 	.word	0xffffffff


	//   ....[13]....
        /*0094*/ 	.word	0xffffffff


	//   ....[14]....
        /*0098*/ 	.word	0xffffffff


	//   ....[15]....
        /*009c*/ 	.word	0xffffffff


	//----- nvinfo : EIATTR_COOP_GROUP_INSTR_OFFSETS
	.align		4
.L_22:
        /*00a0*/ 	.byte	0x04, 0x28
        /*00a2*/ 	.short	(.L_24 - .L_23)


	//   ....[0]....
.L_23:
        /*00a4*/ 	.word	0x00001620


	//   ....[1]....
        /*00a8*/ 	.word	0x00001660


	//   ....[2]....
        /*00ac*/ 	.word	0x000016a0


	//   ....[3]....
        /*00b0*/ 	.word	0x000016e0


	//   ....[4]....
        /*00b4*/ 	.word	0x00001720


	//   ....[5]....
        /*00b8*/ 	.word	0x00001790


	//   ....[6]....
        /*00bc*/ 	.word	0x00001800


	//   ....[7]....
        /*00c0*/ 	.word	0x00001860


	//   ....[8]....
        /*00c4*/ 	.word	0x00002ae0


	//   ....[9]....
        /*00c8*/ 	.word	0x00002b00


	//   ....[10]....
        /*00cc*/ 	.word	0x00002b20


	//   ....[11]....
        /*00d0*/ 	.word	0x00002b40


	//   ....[12]....
        /*00d4*/ 	.word	0x00002b60


	//   ....[13]....
        /*00d8*/ 	.word	0x00002bc0


	//   ....[14]....
        /*00dc*/ 	.word	0x00002be0


	//   ....[15]....
        /*00e0*/ 	.word	0x00002c00


	//----- nvinfo : EIATTR_EXIT_INSTR_OFFSETS
	.align		4
.L_24:
        /*00e4*/ 	.byte	0x04, 0x1c
        /*00e6*/ 	.short	(.L_26 - .L_25)


	//   ....[0]....
.L_25:
        /*00e8*/ 	.word	0x000032b0


	//----- nvinfo : EIATTR_MAX_THREADS
	.align		4
.L_26:
        /*00ec*/ 	.byte	0x04, 0x05
        /*00ee*/ 	.short	(.L_28 - .L_27)
.L_27:
        /*00f0*/ 	.word	0x00000100
        /*00f4*/ 	.word	0x00000001
        /*00f8*/ 	.word	0x00000001


	//----- nvinfo : EIATTR_CRS_STACK_SIZE
	.align		4
.L_28:
        /*00fc*/ 	.byte	0x04, 0x1e
        /*00fe*/ 	.short	(.L_30 - .L_29)
.L_29:
        /*0100*/ 	.word	0x00000000
.L_30:


//--------------------- .nv.rel.action            --------------------------
	.section	.nv.rel.action,"",@"SHT_CUDA_RELOCINFO"
	.align	8
	.sectionentsize	8
        /*0000*/ 	.byte	0x73, 0x00, 0x00, 0x00, 0x00, 0x00, 0x00, 0x00, 0x00, 0x00, 0x00, 0x11, 0x25, 0x00, 0x05, 0x36


//--------------------- .nv.constant0.triton__0d1d2de3de --------------------------
	.section	.nv.constant0.triton__0d1d2de3de,"a",@progbits
	.align	4
.nv.constant0.triton__0d1d2de3de:
	.zero		376


//--------------------- .text.triton__0d1d2de3de  --------------------------
	.section	.text.triton__0d1d2de3de,"ax",@progbits
	.sectionflags	@"SHF_BARRIERS=1"
	.sectioninfo	@"SHI_REGISTERS=40"
	.align	128
        .global         triton__0d1d2de3de
        .type           triton__0d1d2de3de,@function
        .size           triton__0d1d2de3de,(.L_x_28 - triton__0d1d2de3de)
        .other          triton__0d1d2de3de,@"STO_CUDA_ENTRY STV_DEFAULT"
triton__0d1d2de3de:
.text.triton__0d1d2de3de:
[----:B------:R-:W-:-:S02]  /*0000*/  MOV R1, c[0x0][0x28] ;  /* 0x00000a0000017a02 */ /* 0x000fc40000000f00 */
[----:B------:R-:W0:Y:S01]  /*0010*/  S2R R5, SR_CTAID.X ;  /* 0x0000000000057919 */ /* 0x000e220000002500 */
[----:B------:R-:W-:Y:S01]  /*0020*/  MOV R16, 0xff800000 ;  /* 0xff80000000107802 */ /* 0x000fe20000000f00 */
[----:B------:R-:W-:Y:S01]  /*0030*/  ULDC.64 UR4, c[0x0][0x118] ;  /* 0x0000460000047ab9 */ /* 0x000fe20000000a00 */
[----:B------:R-:W-:Y:S01]  /*0040*/  MOV R20, 0xfffff800 ;  /* 0xfffff80000147802 */ /* 0x000fe20000000f00 */
[----:B------:R-:W1:Y:S01]  /*0050*/  S2R R19, SR_TID.X ;  /* 0x0000000000137919 */ /* 0x000e620000002100 */
[----:B------:R-:W-:Y:S02]  /*0060*/  MOV R15, 0xff800000 ;  /* 0xff800000000f7802 */ /* 0x000fe40000000f00 */
[----:B------:R-:W-:Y:S02]  /*0070*/  MOV R14, 0xff800000 ;  /* 0xff800000000e7802 */ /* 0x000fe40000000f00 */
[----:B------:R-:W-:Y:S02]  /*0080*/  MOV R13, 0xff800000 ;  /* 0xff800000000d7802 */ /* 0x000fe40000000f00 */
[----:B------:R-:W-:-:S02]  /*0090*/  MOV R12, 0xff800000 ;  /* 0xff800000000c7802 */ /* 0x000fc40000000f00 */
[----:B------:R-:W-:Y:S02]  /*00a0*/  MOV R11, 0xff800000 ;  /* 0xff800000000b7802 */ /* 0x000fe40000000f00 */
[----:B------:R-:W-:Y:S02]  /*00b0*/  MOV R10, 0xff800000 ;  /* 0xff800000000a7802 */ /* 0x000fe40000000f00 */
[----:B------:R-:W-:Y:S02]  /*00c0*/  MOV R3, 0xff800000 ;  /* 0xff80000000037802 */ /* 0x000fe40000000f00 */
[----:B0-----:R-:W-:-:S04]  /*00d0*/  SHF.R.S32.HI R0, RZ, 0x1f, R5 ;  /* 0x0000001fff007819 */ /* 0x001fc80000011405 */
[-C--:B------:R-:W-:Y:S02]  /*00e0*/  LEA.HI R0, R0, R5.reuse, RZ, 0xd ;  /* 0x0000000500007211 */ /* 0x080fe400078f68ff */
[----:B-1----:R-:W-:Y:S02]  /*00f0*/  SHF.L.U32 R19, R19, 0x3, RZ ;  /* 0x0000000313137819 */ /* 0x002fe400000006ff */
[----:B------:R-:W-:Y:S02]  /*0100*/  LOP3.LUT R0, R0, 0xffffe000, RZ, 0xc0, !PT ;  /* 0xffffe00000007812 */ /* 0x000fe400078ec0ff */
[----:B------:R-:W-:Y:S02]  /*0110*/  LOP3.LUT R19, R19, 0x7f8, RZ, 0xc0, !PT ;  /* 0x000007f813137812 */ /* 0x000fe400078ec0ff */
[----:B------:R-:W-:Y:S02]  /*0120*/  IADD3 R18, -R0, R5, RZ ;  /* 0x0000000500127210 */ /* 0x000fe40007ffe1ff */
[----:B------:R-:W-:-:S02]  /*0130*/  LEA R2, R5, R19, 0xd ;  /* 0x0000001305027211 */ /* 0x000fc400078e68ff */
[----:B------:R-:W-:-:S02]  /*0140*/  IADD3 R17, R19, -R18, RZ ;  /* 0x8000001213117210 */ /* 0x000fc40007ffe0ff */
.L_x_25:
[----:B------:R-:W-:Y:S02]  /*0150*/  IADD3 R8, R2, 0x800, R20 ;  /* 0x0000080002087810 */ /* 0x000fe40007ffe014 */
[----:B------:R-:W-:-:S05]  /*0160*/  MOV R9, 0x2 ;  /* 0x0000000200097802 */ /* 0x000fca0000000f00 */
[----:B------:R-:W-:-:S05]  /*0170*/  IMAD.WIDE R8, R8, R9, c[0x0][0x160] ;  /* 0x0000580008087625 */ /* 0x000fca00078e0209 */
[----:B------:R-:W2:Y:S01]  /*0180*/  LDG.E.EF.128 R4, [R8.64] ;  /* 0x0000000408047981 */ /* 0x000ea2000c0e1d00 */
[----:B------:R-:W-:Y:S01]  /*0190*/  BSSY B0, `(.L_x_0) ;  /* 0x0000018000007945 */ /* 0x000fe20003800000 */
[----:B--2---:R-:W-:-:S05]  /*01a0*/  SHF.L.U32 R0, R4, 0x10, RZ ;  /* 0x0000001004007819 */ /* 0x004fca00000006ff */
[----:B------:R-:W-:-:S04]  /*01b0*/  FMUL R0, R0, 0.0625 ;  /* 0x3d80000000007820 */ /* 0x000fc80000400000 */
[----:B------:R-:W-:-:S04]  /*01c0*/  FMUL R21, R0, 0.019999999552965164185 ;  /* 0x3ca3d70a00157820 */ /* 0x000fc80000400000 */
[----:B------:R-:W-:-:S05]  /*01d0*/  FADD.FTZ R24, |R21|, -RZ ;  /* 0x800000ff15187221 */ /* 0x000fca0000010200 */
[----:B------:R-:W-:-:S13]  /*01e0*/  FSETP.GE.AND P0, PT, R24, 0.60000002384185791016, PT ;  /* 0x3f19999a1800780b */ /* 0x000fda0003f06000 */
[----:B------:R-:W-:Y:S05]  /*01f0*/  @!P0 BRA `(.L_x_1) ;  /* 0x000000a000008947 */ /* 0x000fea0003800000 */
[C---:B------:R-:W-:Y:S01]  /*0200*/  FMUL R0, R24.reuse, 2.8853900432586669922 ;  /* 0x4038aa3b18007820 */ /* 0x040fe20000400000 */
[----:B------:R-:W-:Y:S02]  /*0210*/  MOV R23, 0x3f800000 ;  /* 0x3f80000000177802 */ /* 0x000fe40000000f00 */
[----:B------:R-:W-:-:S03]  /*0220*/  FSETP.GE.AND P0, PT, R24, 9.010913848876953125, PT ;  /* 0x41102cb41800780b */ /* 0x000fc60003f06000 */
[----:B------:R-:W0:Y:S02]  /*0230*/  MUFU.EX2 R0, R0 ;  /* 0x0000000000007308 */ /* 0x000e240000000800 */
[----:B0-----:R-:W-:-:S06]  /*0240*/  FADD R22, R0, 1 ;  /* 0x3f80000000167421 */ /* 0x001fcc0000000000 */
[----:B------:R-:W0:Y:S02]  /*0250*/  MUFU.RCP R22, R22 ;  /* 0x0000001600167308 */ /* 0x000e240000001000 */
[----:B0-----:R-:W-:-:S05]  /*0260*/  FFMA.FTZ R23, R22, -2, R23 ;  /* 0xc000000016177823 */ /* 0x001fca0000010017 */
[----:B------:R-:W-:-:S04]  /*0270*/  FSEL R24, R23, 1, !P0 ;  /* 0x3f80000017187808 */ /* 0x000fc80004000000 */
[----:B------:R-:W-:Y:S01]  /*0280*/  LOP3.LUT R21, R24, 0x80000000, R21, 0xf8, !PT ;  /* 0x8000000018157812 */ /* 0x000fe200078ef815 */
[----:B------:R-:W-:Y:S05]  /*0290*/  BRA `(.L_x_2) ;  /* 0x0000007000007947 */ /* 0x000fea0003800000 */
.L_x_1:
[----:B------:R-:W-:Y:S01]  /*02a0*/  MOV R0, 0x3c80f082 ;  /* 0x3c80f08200007802 */ /* 0x000fe20000000f00 */
[----:B------:R-:W-:-:S04]  /*02b0*/  FMUL R23, R21, R21 ;  /* 0x0000001515177220 */ /* 0x000fc80000400000 */
[----:B------:R-:W-:-:S04]  /*02c0*/  FFMA.FTZ R0, R23, R0, -0.052303962409496307373 ;  /* 0xbd563cae17007423 */ /* 0x000fc80000010000 */
[----:B------:R-:W-:-:S04]  /*02d0*/  FFMA.FTZ R0, R23, R0, 0.1331529766321182251 ;  /* 0x3e08594117007423 */ /* 0x000fc80000010000 */
[----:B------:R-:W-:-:S04]  /*02e0*/  FFMA.FTZ R0, R23, R0, -0.33332768082618713379 ;  /* 0xbeaaa9ed17007423 */ /* 0x000fc80000010000 */
[----:B------:R-:W-:-:S04]  /*02f0*/  FFMA.FTZ R0, R23, R0, RZ ;  /* 0x0000000017007223 */ /* 0x000fc800000100ff */
[----:B------:R-:W-:-:S02]  /*0300*/  FFMA.FTZ R21, R21, R0, R21 ;  /* 0x0000000015157223 */ /* 0x000fc40000010015 */
.L_x_2:
[----:B------:R-:W-:Y:S05]  /*0310*/  BSYNC B0 ;  /* 0x0000000000007941 */ /* 0x000fea0003800000 */
.L_x_0:
[----:B------:R-:W-:Y:S01]  /*0320*/  PRMT R4, R4, 0x7632, R4 ;  /* 0x0000763204047816 */ /* 0x000fe20000000004 */
[----:B------:R-:W-:Y:S03]  /*0330*/  BSSY B0, `(.L_x_3) ;  /* 0x0000018000007945 */ /* 0x000fe60003800000 */
[----:B------:R-:W-:-:S05]  /*0340*/  SHF.L.U32 R4, R4, 0x10, RZ ;  /* 0x0000001004047819 */ /* 0x000fca00000006ff */
        /* <DEDUP_REMOVED lines=15> */
.L_x_4:
[----:B------:R-:W-:Y:S01]  /*0440*/  MOV R0, 0x3c80f082 ;  /* 0x3c80f08200007802 */ /* 0x000fe20000000f00 */
[----:B------:R-:W-:-:S04]  /*0450*/  FMUL R23, R25, R25 ;  /* 0x0000001919177220 */ /* 0x000fc80000400000 */
[----:B------:R-:W-:-:S04]  /*0460*/  FFMA.FTZ R0, R23, R0, -0.052303962409496307373 ;  /* 0xbd563cae17007423 */ /* 0x000fc80000010000 */
[----:B------:R-:W-:-:S04]  /*0470*/  FFMA.FTZ R0, R23, R0, 0.1331529766321182251 ;  /* 0x3e08594117007423 */ /* 0x000fc80000010000 */
[----:B------:R-:W-:-:S04]  /*0480*/  FFMA.FTZ R0, R23, R0, -0.33332768082618713379 ;  /* 0xbeaaa9ed17007423 */ /* 0x000fc80000010000 */
[----:B------:R-:W-:-:S04]  /*0490*/  FFMA.FTZ R0, R23, R0, RZ ;  /* 0x0000000017007223 */ /* 0x000fc800000100ff */
[----:B------:R-:W-:-:S02]  /*04a0*/  FFMA.FTZ R22, R25, R0, R25 ;  /* 0x0000000019167223 */ /* 0x000fc40000010019 */
.L_x_5:
[----:B------:R-:W-:Y:S05]  /*04b0*/  BSYNC B0 ;  /* 0x0000000000007941 */ /* 0x000fea0003800000 */
.L_x_3:
[----:B------:R-:W-:Y:S01]  /*04c0*/  SHF.L.U32 R0, R5, 0x10, RZ ;  /* 0x0000001005007819 */ /* 0x000fe200000006ff */
[----:B------:R-:W-:Y:S04]  /*04d0*/  BSSY B0, `(.L_x_6) ;  /* 0x0000017000007945 */ /* 0x000fe80003800000 */
        /* <DEDUP_REMOVED lines=15> */
.L_x_7:
[----:B------:R-:W-:Y:S01]  /*05d0*/  MOV R0, 0x3c80f082 ;  /* 0x3c80f08200007802 */ /* 0x000fe20000000f00 */
[----:B------:R-:W-:-:S04]  /*05e0*/  FMUL R23, R25, R25 ;  /* 0x0000001919177220 */ /* 0x000fc80000400000 */
[----:B------:R-:W-:-:S04]  /*05f0*/  FFMA.FTZ R0, R23, R0, -0.052303962409496307373 ;  /* 0xbd563cae17007423 */ /* 0x000fc80000010000 */
[----:B------:R-:W-:-:S04]  /*0600*/  FFMA.FTZ R0, R23, R0, 0.1331529766321182251 ;  /* 0x3e08594117007423 */ /* 0x000fc80000010000 */
[----:B------:R-:W-:-:S04]  /*0610*/  FFMA.FTZ R0, R23, R0, -0.33332768082618713379 ;  /* 0xbeaaa9ed17007423 */ /* 0x000fc80000010000 */
[----:B------:R-:W-:-:S04]  /*0620*/  FFMA.FTZ R0, R23, R0, RZ ;  /* 0x0000000017007223 */ /* 0x000fc800000100ff */
[----:B------:R-:W-:-:S02]  /*0630*/  FFMA.FTZ R4, R25, R0, R25 ;  /* 0x0000000019047223 */ /* 0x000fc40000010019 */
.L_x_8:
[----:B------:R-:W-:Y:S05]  /*0640*/  BSYNC B0 ;  /* 0x0000000000007941 */ /* 0x000fea0003800000 */
.L_x_6:
        /* <DEDUP_REMOVED lines=18> */
.L_x_10:
[----:B------:R-:W-:Y:S01]  /*0770*/  MOV R0, 0x3c80f082 ;  /* 0x3c80f08200007802 */ /* 0x000fe20000000f00 */
[----:B------:R-:W-:-:S04]  /*0780*/  FMUL R5, R24, R24 ;  /* 0x0000001818057220 */ /* 0x000fc80000400000 */
[----:B------:R-:W-:-:S04]  /*0790*/  FFMA.FTZ R0, R5, R0, -0.052303962409496307373 ;  /* 0xbd563cae05007423 */ /* 0x000fc80000010000 */
[----:B------:R-:W-:-:S04]  /*07a0*/  FFMA.FTZ R0, R5, R0, 0.1331529766321182251 ;  /* 0x3e08594105007423 */ /* 0x000fc80000010000 */
[----:B------:R-:W-:-:S04]  /*07b0*/  FFMA.FTZ R0, R5, R0, -0.33332768082618713379 ;  /* 0xbeaaa9ed05007423 */ /* 0x000fc80000010000 */
[----:B------:R-:W-:-:S04]  /*07c0*/  FFMA.FTZ R0, R5, R0, RZ ;  /* 0x0000000005007223 */ /* 0x000fc800000100ff */
[----:B------:R-:W-:-:S02]  /*07d0*/  FFMA.FTZ R5, R24, R0, R24 ;  /* 0x0000000018057223 */ /* 0x000fc40000010018 */
.L_x_11:
[----:B------:R-:W-:Y:S05]  /*07e0*/  BSYNC B0 ;  /* 0x0000000000007941 */ /* 0x000fea0003800000 */
.L_x_9:
        /* <DEDUP_REMOVED lines=17> */
.L_x_13:
[----:B------:R-:W-:Y:S01]  /*0900*/  MOV R0, 0x3c80f082 ;  /* 0x3c80f08200007802 */ /* 0x000fe20000000f00 */
[----:B------:R-:W-:-:S04]  /*0910*/  FMUL R23, R25, R25 ;  /* 0x0000001919177220 */ /* 0x000fc80000400000 */
[----:B------:R-:W-:-:S04]  /*0920*/  FFMA.FTZ R0, R23, R0, -0.052303962409496307373 ;  /* 0xbd563cae17007423 */ /* 0x000fc80000010000 */
[----:B------:R-:W-:-:S04]  /*0930*/  FFMA.FTZ R0, R23, R0, 0.1331529766321182251 ;  /* 0x3e08594117007423 */ /* 0x000fc80000010000 */
[----:B------:R-:W-:-:S04]  /*0940*/  FFMA.FTZ R0, R23, R0, -0.33332768082618713379 ;  /* 0xbeaaa9ed17007423 */ /* 0x000fc80000010000 */
[----:B------:R-:W-:-:S04]  /*0950*/  FFMA.FTZ R0, R23, R0, RZ ;  /* 0x0000000017007223 */ /* 0x000fc800000100ff */
[----:B------:R-:W-:-:S02]  /*0960*/  FFMA.FTZ R23, R25, R0, R25 ;  /* 0x0000000019177223 */ /* 0x000fc40000010019 */
.L_x_14:
[----:B------:R-:W-:Y:S05]  /*0970*/  BSYNC B0 ;  /* 0x0000000000007941 */ /* 0x000fea0003800000 */
.L_x_12:
        /* <DEDUP_REMOVED lines=18> */
.L_x_16:
[----:B------:R-:W-:Y:S01]  /*0aa0*/  MOV R0, 0x3c80f082 ;  /* 0x3c80f08200007802 */ /* 0x000fe20000000f00 */
[----:B------:R-:W-:-:S04]  /*0ab0*/  FMUL R25, R27, R27 ;  /* 0x0000001b1b197220 */ /* 0x000fc80000400000 */
[----:B------:R-:W-:-:S04]  /*0ac0*/  FFMA.FTZ R0, R25, R0, -0.052303962409496307373 ;  /* 0xbd563cae19007423 */ /* 0x000fc80000010000 */
[----:B------:R-:W-:-:S04]  /*0ad0*/  FFMA.FTZ R0, R25, R0, 0.1331529766321182251 ;  /* 0x3e08594119007423 */ /* 0x000fc80000010000 */
[----:B------:R-:W-:-:S04]  /*0ae0*/  FFMA.FTZ R0, R25, R0, -0.33332768082618713379 ;  /* 0xbeaaa9ed19007423 */ /* 0x000fc80000010000 */
[----:B------:R-:W-:-:S04]  /*0af0*/  FFMA.FTZ R0, R25, R0, RZ ;  /* 0x0000000019007223 */ /* 0x000fc800000100ff */
[----:B------:R-:W-:-:S02]  /*0b00*/  FFMA.FTZ R6, R27, R0, R27 ;  /* 0x000000001b067223 */ /* 0x000fc4000001001b */
.L_x_17:
[----:B------:R-:W-:Y:S05]  /*0b10*/  BSYNC B0 ;  /* 0x0000000000007941 */ /* 0x000fea0003800000 */
.L_x_15:
        /* <DEDUP_REMOVED lines=17> */
.L_x_19:
[----:B------:R-:W-:Y:S01]  /*0c30*/  MOV R0, 0x3c80f082 ;  /* 0x3c80f08200007802 */ /* 0x000fe20000000f00 */
[----:B------:R-:W-:-:S04]  /*0c40*/  FMUL R25, R27, R27 ;  /* 0x0000001b1b197220 */ /* 0x000fc80000400000 */
[----:B------:R-:W-:-:S04]  /*0c50*/  FFMA.FTZ R0, R25, R0, -0.052303962409496307373 ;  /* 0xbd563cae19007423 */ /* 0x000fc80000010000 */
[----:B------:R-:W-:-:S04]  /*0c60*/  FFMA.FTZ R0, R25, R0, 0.1331529766321182251 ;  /* 0x3e08594119007423 */ /* 0x000fc80000010000 */
[----:B------:R-:W-:-:S04]  /*0c70*/  FFMA.FTZ R0, R25, R0, -0.33332768082618713379 ;  /* 0xbeaaa9ed19007423 */ /* 0x000fc80000010000 */
[----:B------:R-:W-:-:S04]  /*0c80*/  FFMA.FTZ R0, R25, R0, RZ ;  /* 0x0000000019007223 */ /* 0x000fc800000100ff */
[----:B------:R-:W-:-:S02]  /*0c90*/  FFMA.FTZ R24, R27, R0, R27 ;  /* 0x000000001b187223 */ /* 0x000fc4000001001b */
.L_x_20:
[----:B------:R-:W-:Y:S05]  /*0ca0*/  BSYNC B0 ;  /* 0x0000000000007941 */ /* 0x000fea0003800000 */
.L_x_18:
[----:B------:R-:W-:Y:S01]  /*0cb0*/  PRMT R7, R7, 0x7632, R7 ;  /* 0x0000763207077816 */ /* 0x000fe20000000007 */
[----:B------:R-:W-:Y:S01]  /*0cc0*/  BSSY B0, `(.L_x_21) ;  /* 0x000001e000007945 */ /* 0x000fe20003800000 */
[----:B------:R-:W-:Y:S02]  /*0cd0*/  IADD3 R33, R19, R20, RZ ;  /* 0x0000001413217210 */ /* 0x000fe40007ffe0ff */
[----:B------:R-:W-:Y:S02]  /*0ce0*/  SHF.L.U32 R7, R7, 0x10, RZ ;  /* 0x0000001007077819 */ /* 0x000fe400000006ff */
[----:B------:R-:W-:-:S03]  /*0cf0*/  IADD3 R31, R33, 0x800, RZ ;  /* 0x00000800211f7810 */ /* 0x000fc60007ffe0ff */
[----:B------:R-:W-:Y:S01]  /*0d00*/  FMUL R7, R7, 0.0625 ;  /* 0x3d80000007077820 */ /* 0x000fe20000400000 */
[C---:B------:R-:W-:Y:S02]  /*0d10*/  LOP3.LUT R25, R31.reuse, 0x5, RZ, 0xfc, !PT ;  /* 0x000000051f197812 */ /* 0x040fe400078efcff */
[----:B------:R-:W-:Y:S01]  /*0d20*/  LOP3.LUT R27, R31, 0x6, RZ, 0xfc, !PT ;  /* 0x000000061f1b7812 */ /* 0x000fe200078efcff */
[----:B------:R-:W-:Y:S01]  /*0d30*/  FMUL R26, R7, 0.019999999552965164185 ;  /* 0x3ca3d70a071a7820 */ /* 0x000fe20000400000 */
[C---:B------:R-:W-:Y:S02]  /*0d40*/  LOP3.LUT R7, R31.reuse, 0x4, RZ, 0xfc, !PT ;  /* 0x000000041f077812 */ /* 0x040fe400078efcff */
[----:B------:R-:W-:Y:S01]  /*0d50*/  LOP3.LUT R29, R31, 0x7, RZ, 0xfc, !PT ;  /* 0x000000071f1d7812 */ /* 0x000fe200078efcff */
        /* <DEDUP_REMOVED lines=13> */
.L_x_22:
[----:B------:R-:W-:Y:S01]  /*0e30*/  MOV R0, 0x3c80f082 ;  /* 0x3c80f08200007802 */ /* 0x000fe20000000f00 */
[----:B------:R-:W-:-:S04]  /*0e40*/  FMUL R35, R26, R26 ;  /* 0x0000001a1a237220 */ /* 0x000fc80000400000 */
[----:B------:R-:W-:-:S04]  /*0e50*/  FFMA.FTZ R0, R35, R0, -0.052303962409496307373 ;  /* 0xbd563cae23007423 */ /* 0x000fc80000010000 */
[----:B------:R-:W-:-:S04]  /*0e60*/  FFMA.FTZ R0, R35, R0, 0.1331529766321182251 ;  /* 0x3e08594123007423 */ /* 0x000fc80000010000 */
[----:B------:R-:W-:-:S04]  /*0e70*/  FFMA.FTZ R0, R35, R0, -0.33332768082618713379 ;  /* 0xbeaaa9ed23007423 */ /* 0x000fc80000010000 */
[----:B------:R-:W-:-:S04]  /*0e80*/  FFMA.FTZ R35, R35, R0, RZ ;  /* 0x0000000023237223 */ /* 0x000fc800000100ff */
[----:B------:R-:W-:-:S02]  /*0e90*/  FFMA.FTZ R0, R35, R26, R26 ;  /* 0x0000001a23007223 */ /* 0x000fc4000001001a */
.L_x_23:
[----:B------:R-:W-:Y:S05]  /*0ea0*/  BSYNC B0 ;  /* 0x0000000000007941 */ /* 0x000fea0003800000 */
.L_x_21:
[C---:B------:R-:W-:Y:S02]  /*0eb0*/  IADD3 R33, -R18.reuse, 0x801, R33 ;  /* 0x0000080112217810 */ /* 0x040fe40007ffe121 */
[C---:B------:R-:W-:Y:S02]  /*0ec0*/  IADD3 R27, -R18.reuse, R27, RZ ;  /* 0x0000001b121b7210 */ /* 0x040fe40007ffe1ff */
[----:B------:R-:W-:Y:S02]  /*0ed0*/  ISETP.GT.AND P0, PT, R33, RZ, PT ;  /* 0x000000ff2100720c */ /* 0x000fe40003f04270 */
[C---:B------:R-:W-:Y:S02]  /*0ee0*/  IADD3 R31, -R18.reuse, R31, RZ ;  /* 0x0000001f121f7210 */ /* 0x040fe40007ffe1ff */
[----:B------:R-:W-:Y:S02]  /*0ef0*/  IADD3 R29, -R18, R29, RZ ;  /* 0x0000001d121d7210 */ /* 0x000fe40007ffe1ff */
[----:B------:R-:W-:-:S02]  /*0f00*/  FSEL R26, RZ, -INF , !P0 ;  /* 0xff800000ff1a7808 */ /* 0x000fc40004000000 */
[C---:B------:R-:W-:Y:S02]  /*0f10*/  ISETP.GT.AND P5, PT, R27.reuse, RZ, PT ;  /* 0x000000ff1b00720c */ /* 0x040fe40003fa4270 */
[----:B------:R-:W-:Y:S02]  /*0f20*/  ISETP.GE.AND P0, PT, R27, -0xfff, PT ;  /* 0xfffff0011b00780c */ /* 0x000fe40003f06270 */
[----:B------:R-:W-:Y:S02]  /*0f30*/  IADD3 R27, -R18, R7, RZ ;  /* 0x00000007121b7210 */ /* 0x000fe40007ffe1ff */
[----:B------:R-:W-:Y:S02]  /*0f40*/  ISETP.GE.AND P2, PT, R33, -0xfff, PT ;  /* 0xfffff0012100780c */ /* 0x000fe40003f46270 */
[----:B------:R-:W-:Y:S02]  /*0f50*/  ISETP.GE.AND P4, PT, R31, -0xfff, PT ;  /* 0xfffff0011f00780c */ /* 0x000fe40003f86270 */
[----:B------:R-:W-:-:S02]  /*0f60*/  ISETP.GT.AND P3, PT, R29, RZ, PT ;  /* 0x000000ff1d00720c */ /* 0x000fc40003f64270 */
[----:B------:R-:W-:Y:S02]  /*0f70*/  IADD3 R7, R17, R20, RZ ;  /* 0x0000001411077210 */ /* 0x000fe40007ffe0ff */
[----:B------:R-:W-:Y:S02]  /*0f80*/  ISETP.GT.AND P1, PT, R31, RZ, PT ;  /* 0x000000ff1f00720c */ /* 0x000fe40003f24270 */
[----:B------:R-:W-:Y:S02]  /*0f90*/  IADD3 R25, -R18, R25, RZ ;  /* 0x0000001912197210 */ /* 0x000fe40007ffe1ff */
[----:B------:R-:W-:Y:S02]  /*0fa0*/  ISETP.GE.AND P6, PT, R29, -0xfff, PT ;  /* 0xfffff0011d00780c */ /* 0x000fe40003fc6270 */
[----:B------:R-:W-:Y:S02]  /*0fb0*/  FSEL R31, RZ, -INF , P2 ;  /* 0xff800000ff1f7808 */ /* 0x000fe40001000000 */
[----:B------:R-:W-:-:S02]  /*0fc0*/  FSEL R32, RZ, -INF , P4 ;  /* 0xff800000ff207808 */ /* 0x000fc40002000000 */
[----:B------:R-:W-:Y:S02]  /*0fd0*/  IADD3 R28, R7, 0x802, RZ ;  /* 0x00000802071c7810 */ /* 0x000fe40007ffe0ff */
[----:B------:R-:W-:Y:S02]  /*0fe0*/  FSEL R30, RZ, -INF , !P3 ;  /* 0xff800000ff1e7808 */ /* 0x000fe40005800000 */
[----:B------:R-:W-:Y:S02]  /*0ff0*/  ISETP.GT.AND P2, PT, R25, RZ, PT ;  /* 0x000000ff1900720c */ /* 0x000fe40003f44270 */
[----:B------:R-:W-:Y:S02]  /*1000*/  FSEL R29, RZ, -INF , !P1 ;  /* 0xff800000ff1d7808 */ /* 0x000fe40004800000 */
[C---:B------:R-:W-:Y:S02]  /*1010*/  ISETP.GT.AND P4, PT, R27.reuse, RZ, PT ;  /* 0x000000ff1b00720c */ /* 0x040fe40003f84270 */
[----:B------:R-:W-:-:S02]  /*1020*/  ISETP.GE.AND P3, PT, R27, -0xfff, PT ;  /* 0xfffff0011b00780c */ /* 0x000fc40003f66270 */
[----:B------:R-:W-:Y:S02]  /*1030*/  ISETP.GE.AND P1, PT, R25, -0xfff, PT ;  /* 0xfffff0011900780c */ /* 0x000fe40003f26270 */
[----:B------:R-:W-:Y:S02]  /*1040*/  IADD3 R27, R7, 0x803, RZ ;  /* 0x00000803071b7810 */ /* 0x000fe40007ffe0ff */
[----:B------:R-:W-:Y:S02]  /*1050*/  FSEL R33, RZ, -INF , P6 ;  /* 0xff800000ff217808 */ /* 0x000fe40003000000 */
[----:B------:R-:W-:Y:S02]  /*1060*/  FSEL R25, RZ, -INF , !P5 ;  /* 0xff800000ff197808 */ /* 0x000fe40006800000 */
[----:B------:R-:W-:Y:S01]  /*1070*/  ISETP.GT.AND P6, PT, R28, RZ, PT ;  /* 0x000000ff1c00720c */ /* 0x000fe20003fc4270 */
[----:B------:R-:W-:Y:S01]  /*1080*/  FADD R33, R30, R33 ;  /* 0x000000211e217221 */ /* 0x000fe20000000000 */
[----:B------:R-:W-:-:S02]  /*1090*/  ISETP.GE.AND P5, PT, R28, -0xfff, PT ;  /* 0xfffff0011c00780c */ /* 0x000fc40003fa6270 */
[----:B------:R-:W-:Y:S02]  /*10a0*/  FSEL R28, RZ, -INF , P0 ;  /* 0xff800000ff1c7808 */ /* 0x000fe40000000000 */
[----:B------:R-:W-:Y:S02]  /*10b0*/  FSEL R7, RZ, -INF , !P2 ;  /* 0xff800000ff077808 */ /* 0x000fe40005000000 */
[----:B------:R-:W-:Y:S01]  /*10c0*/  ISETP.GT.AND P0, PT, R27, RZ, PT ;  /* 0x000000ff1b00720c */ /* 0x000fe20003f04270 */
[----:B------:R-:W-:Y:S01]  /*10d0*/  FADD R25, R25, R28 ;  /* 0x0000001c19197221 */ /* 0x000fe20000000000 */
[----:B------:R-:W-:Y:S01]  /*10e0*/  ISETP.GE.AND P2, PT, R27, -0xfff, PT ;  /* 0xfffff0011b00780c */ /* 0x000fe20003f46270 */
[----:B------:R-:W-:Y:S01]  /*10f0*/  FADD R27, R26, R31 ;  /* 0x0000001f1a1b7221 */ /* 0x000fe20000000000 */
[----:B------:R-:W-:Y:S01]  /*1100*/  FADD R26, R29, R32 ;  /* 0x000000201d1a7221 */ /* 0x000fe20000000000 */
[----:B------:R-:W-:Y:S01]  /*1110*/  FSEL R32, RZ, -INF , P1 ;  /* 0xff800000ff207808 */ /* 0x000fe20000800000 */
[----:B------:R-:W-:Y:S01]  /*1120*/  FFMA R24, R24, 50, R25 ;  /* 0x4248000018187823 */ /* 0x000fe20000000019 */
[----:B------:R-:W-:Y:S01]  /*1130*/  FSEL R30, RZ, -INF , !P4 ;  /* 0xff800000ff1e7808 */ /* 0x000fe20006000000 */
[----:B------:R-:W-:Y:S01]  /*1140*/  FFMA R26, R21, 50, R26 ;  /* 0x42480000151a7823 */ /* 0x000fe2000000001a */
[----:B------:R-:W-:Y:S01]  /*1150*/  FSEL R31, RZ, -INF , P3 ;  /* 0xff800000ff1f7808 */ /* 0x000fe20001800000 */
[----:B------:R-:W-:Y:S01]  /*1160*/  FADD R29, R7, R32 ;  /* 0x00000020071d7221 */ /* 0x000fe20000000000 */
[----:B------:R-:W-:Y:S01]  /*1170*/  FSETP.NAN.AND P1, PT, R13, R13, PT ;  /* 0x0000000d0d00720b */ /* 0x000fe20003f28000 */
[----:B------:R-:W-:Y:S01]  /*1180*/  FFMA R7, R22, 50, R27 ;  /* 0x4248000016077823 */ /* 0x000fe2000000001b */
[----:B------:R-:W-:Y:S01]  /*1190*/  FFMA R21, R0, 50, R33 ;  /* 0x4248000000157823 */ /* 0x000fe20000000021 */
[----:B------:R-:W-:Y:S01]  /*11a0*/  FADD R28, R30, R31 ;  /* 0x0000001f1e1c7221 */ /* 0x000fe20000000000 */
[----:B------:R-:W-:Y:S01]  /*11b0*/  FSEL R22, RZ, -INF , !P0 ;  /* 0xff800000ff167808 */ /* 0x000fe20004000000 */
[----:B------:R-:W-:Y:S01]  /*11c0*/  FFMA R29, R6, 50, R29 ;  /* 0x42480000061d7823 */ /* 0x000fe2000000001d */
[----:B------:R-:W-:Y:S01]  /*11d0*/  FSETP.NAN.AND P3, PT, R14, R14, PT ;  /* 0x0000000e0e00720b */ /* 0x000fe20003f68000 */
[----:B------:R-:W-:Y:S01]  /*11e0*/  FFMA R28, R23, 50, R28 ;  /* 0x42480000171c7823 */ /* 0x000fe2000000001c */
[----:B------:R-:W-:-:S02]  /*11f0*/  FSEL R0, RZ, -INF , !P6 ;  /* 0xff800000ff007808 */ /* 0x000fc40007000000 */
[----:B------:R-:W-:Y:S02]  /*1200*/  FSEL R27, RZ, -INF , P5 ;  /* 0xff800000ff1b7808 */ /* 0x000fe40002800000 */
[----:B------:R-:W-:Y:S02]  /*1210*/  FSEL R31, RZ, -INF , P2 ;  /* 0xff800000ff1f7808 */ /* 0x000fe40001000000 */
[----:B------:R-:W-:Y:S01]  /*1220*/  FSETP.NAN.AND P0, PT, R12, R12, PT ;  /* 0x0000000c0c00720b */ /* 0x000fe20003f08000 */
[----:B------:R-:W-:Y:S01]  /*1230*/  FADD R27, R0, R27 ;  /* 0x0000001b001b7221 */ /* 0x000fe20000000000 */
[----:B------:R-:W-:Y:S01]  /*1240*/  FSETP.GT.AND P2, PT, R13, R26, PT ;  /* 0x0000001a0d00720b */ /* 0x000fe20003f44000 */
[----:B------:R-:W-:Y:S01]  /*1250*/  FADD R22, R22, R31 ;  /* 0x0000001f16167221 */ /* 0x000fe20000000000 */
[----:B------:R-:W-:Y:S01]  /*1260*/  FSETP.NAN.AND P5, PT, R10, R10, PT ;  /* 0x0000000a0a00720b */ /* 0x000fe20003fa8000 */
[----:B------:R-:W-:Y:S01]  /*1270*/  FFMA R27, R4, 50, R27 ;  /* 0x42480000041b7823 */ /* 0x000fe2000000001b */
[----:B------:R-:W-:Y:S01]  /*1280*/  FSETP.GT.AND P4, PT, R14, R7, PT ;  /* 0x000000070e00720b */ /* 0x000fe20003f84000 */
[----:B------:R-:W-:Y:S01]  /*1290*/  FFMA R22, R5, 50, R22 ;  /* 0x4248000005167823 */ /* 0x000fe20000000016 */
[----:B------:R-:W-:-:S02]  /*12a0*/  @!P1 FSEL R13, R26, R13, !P2 ;  /* 0x0000000d1a0d9208 */ /* 0x000fc40005000000 */
[----:B------:R-:W-:Y:S02]  /*12b0*/  FSETP.GT.AND P6, PT, R12, R21, PT ;  /* 0x000000150c00720b */ /* 0x000fe40003fc4000 */
[----:B------:R-:W-:Y:S02]  /*12c0*/  FSETP.NAN.AND P2, PT, R16, R16, PT ;  /* 0x000000101000720b */ /* 0x000fe40003f48000 */
[C---:B------:R-:W-:Y:S02]  /*12d0*/  @!P3 FSEL R14, R7.reuse, R14, !P4 ;  /* 0x0000000e070eb208 */ /* 0x040fe40006000000 */
[----:B------:R-:W-:Y:S02]  /*12e0*/  F2FP.BF16.F32.PACK_AB R4, R7, R26 ;  /* 0x0000001a0704723e */ /* 0x000fe400000010ff */
[C---:B------:R-:W-:Y:S02]  /*12f0*/  @!P0 FSEL R12, R21.reuse, R12, !P6 ;  /* 0x0000000c150c8208 */ /* 0x040fe40007000000 */
[----:B------:R-:W-:-:S02]  /*1300*/  F2FP.BF16.F32.PACK_AB R7, R21, R24 ;  /* 0x000000181507723e */ /* 0x000fc400000010ff */
[C---:B------:R-:W-:Y:S02]  /*1310*/  F2FP.BF16.F32.PACK_AB R6, R29.reuse, R28 ;  /* 0x0000001c1d06723e */ /* 0x040fe400000010ff */
[----:B------:R-:W-:Y:S02]  /*1320*/  F2FP.BF16.F32.PACK_AB R5, R22, R27 ;  /* 0x0000001b1605723e */ /* 0x000fe400000010ff */
[----:B------:R-:W-:Y:S02]  /*1330*/  FSETP.GT.AND P0, PT, R10, R29, PT ;  /* 0x0000001d0a00720b */ /* 0x000fe40003f04000 */
[----:B------:R-:W-:Y:S01]  /*1340*/  IADD3 R20, R20, 0x800, RZ ;  /* 0x0000080014147810 */ /* 0x000fe20007ffe0ff */
[----:B------:R0:W-:Y:S01]  /*1350*/  STG.E.128 [R8.64], R4 ;  /* 0x0000000408007986 */ /* 0x0001e2000c101d04 */
[----:B------:R-:W-:Y:S02]  /*1360*/  @!P5 FSEL R10, R29, R10, !P0 ;  /* 0x0000000a1d0ad208 */ /* 0x000fe40004000000 */
[----:B------:R-:W-:-:S02]  /*1370*/  FSETP.GT.AND P0, PT, R16, R27, PT ;  /* 0x0000001b1000720b */ /* 0x000fc40003f04000 */
[----:B------:R-:W-:Y:S02]  /*1380*/  FSETP.NAN.AND P4, PT, R11, R11, PT ;  /* 0x0000000b0b00720b */ /* 0x000fe40003f88000 */
[----:B------:R-:W-:Y:S02]  /*1390*/  @!P2 FSEL R16, R27, R16, !P0 ;  /* 0x000000101b10a208 */ /* 0x000fe40004000000 */
[----:B------:R-:W-:Y:S02]  /*13a0*/  ISETP.GE.U32.AND P0, PT, R20, 0x1800, PT ;  /* 0x000018001400780c */ /* 0x000fe40003f06070 */
[----:B------:R-:W-:Y:S02]  /*13b0*/  FSETP.NAN.AND P3, PT, R3, R3, PT ;  /* 0x000000030300720b */ /* 0x000fe40003f68000 */
[----:B------:R-:W-:Y:S02]  /*13c0*/  FSETP.NAN.AND P1, PT, R15, R15, PT ;  /* 0x0000000f0f00720b */ /* 0x000fe40003f28000 */
[----:B------:R-:W-:-:S02]  /*13d0*/  FSETP.GT.AND P6, PT, R11, R24, PT ;  /* 0x000000180b00720b */ /* 0x000fc40003fc4000 */
[----:B------:R-:W-:Y:S02]  /*13e0*/  FSETP.GT.AND P5, PT, R3, R28, PT ;  /* 0x0000001c0300720b */ /* 0x000fe40003fa4000 */
[----:B------:R-:W-:Y:S02]  /*13f0*/  @!P4 FSEL R11, R24, R11, !P6 ;  /* 0x0000000b180bc208 */ /* 0x000fe40007000000 */
[----:B------:R-:W-:-:S03]  /*1400*/  FSETP.GT.AND P4, PT, R15, R22, PT ;  /* 0x000000160f00720b */ /* 0x000fc60003f84000 */
[----:B------:R-:W-:Y:S02]  /*1410*/  @!P3 FSEL R3, R28, R3, !P5 ;  /* 0x000000031c03b208 */ /* 0x000fe40006800000 */
[----:B------:R-:W-:Y:S01]  /*1420*/  @!P1 FSEL R15, R22, R15, !P4 ;  /* 0x0000000f160f9208 */ /* 0x000fe20006000000 */
[----:B0-----:R-:W-:Y:S01]  /*1430*/  @P0 CALL.REL.NOINC `(.L_x_24) ;  /* 0x0000001000000944 */ /* 0x001fe20003c00000 */
[----:B------:R-:W-:Y:S05]  /*1440*/  BRA `(.L_x_25) ;  /* 0xffffed0000007947 */ /* 0x000fea000383ffff */
.L_x_24:
[C---:B------:R-:W-:Y:S01]  /*1450*/  FSETP.NAN.AND P1, PT, R13.reuse, R13, PT ;  /* 0x0000000d0d00720b */ /* 0x040fe20003f28000 */
[----:B------:R-:W0:Y:S01]  /*1460*/  S2R R20, SR_TID.X ;  /* 0x0000000000147919 */ /* 0x000e220000002100 */
[CC--:B------:R-:W-:Y:S02]  /*1470*/  FSETP.GT.AND P0, PT, R13.reuse, R14.reuse, PT ;  /* 0x0000000e0d00720b */ /* 0x0c0fe40003f04000 */
[C---:B------:R-:W-:Y:S02]  /*1480*/  FSEL R14, R13.reuse, R14, P1 ;  /* 0x0000000e0d0e7208 */ /* 0x040fe40000800000 */
[----:B------:R-:W-:Y:S02]  /*1490*/  IADD3 R8, R2, 0x800, RZ ;  /* 0x0000080002087810 */ /* 0x000fe40007ffe0ff */
[----:B------:R-:W-:-:S04]  /*14a0*/  FSEL R13, R13, R14, P0 ;  /* 0x0000000e0d0d7208 */ /* 0x000fc80000000000 */
[C---:B------:R-:W-:Y:S02]  /*14b0*/  FSETP.GT.AND P0, PT, R13.reuse, R16, PT ;  /* 0x000000100d00720b */ /* 0x040fe40003f04000 */
[----:B------:R-:W-:-:S11]  /*14c0*/  FSETP.NAN.AND P1, PT, R13, R13, PT ;  /* 0x0000000d0d00720b */ /* 0x000fd60003f28000 */
[----:B------:R-:W-:Y:S02]  /*14d0*/  @!P0 FSEL R13, R13, R16, P1 ;  /* 0x000000100d0d8208 */ /* 0x000fe40000800000 */
[----:B0-----:R-:W-:Y:S02]  /*14e0*/  LOP3.LUT P2, RZ, R20, 0x1f, RZ, 0xc0, !PT ;  /* 0x0000001f14ff7812 */ /* 0x001fe4000784c0ff */
[C---:B------:R-:W-:Y:S02]  /*14f0*/  FSETP.GT.AND P0, PT, R13.reuse, R15, PT ;  /* 0x0000000f0d00720b */ /* 0x040fe40003f04000 */
[----:B------:R-:W-:Y:S02]  /*1500*/  FSETP.NAN.AND P1, PT, R13, R13, PT ;  /* 0x0000000d0d00720b */ /* 0x000fe40003f28000 */
[----:B------:R-:W-:-:S04]  /*1510*/  SHF.R.U32.HI R4, RZ, 0x5, R20 ;  /* 0x00000005ff047819 */ /* 0x000fc80000011614 */
[----:B------:R-:W-:-:S04]  /*1520*/  SHF.L.U32 R4, R4, 0x2, RZ ;  /* 0x0000000204047819 */ /* 0x000fc800000006ff */
[----:B------:R-:W-:Y:S02]  /*1530*/  LOP3.LUT R22, R4, 0x1c, RZ, 0xe2, !PT ;  /* 0x0000001c04167812 */ /* 0x000fe400078ee2ff */
[----:B------:R-:W-:-:S04]  /*1540*/  @!P0 FSEL R13, R13, R15, P1 ;  /* 0x0000000f0d0d8208 */ /* 0x000fc80000800000 */
[C---:B------:R-:W-:Y:S02]  /*1550*/  FSETP.GT.AND P0, PT, R13.reuse, R3, PT ;  /* 0x000000030d00720b */ /* 0x040fe40003f04000 */
[----:B------:R-:W-:-:S11]  /*1560*/  FSETP.NAN.AND P1, PT, R13, R13, PT ;  /* 0x0000000d0d00720b */ /* 0x000fd60003f28000 */
        /* <DEDUP_REMOVED lines=10> */
[C---:B------:R-:W-:Y:S01]  /*1610*/  FSETP.NAN.AND P1, PT, R13.reuse, R13, PT ;  /* 0x0000000d0d00720b */ /* 0x040fe20003f28000 */
[----:B------:R-:W0:Y:S02]  /*1620*/  SHFL.BFLY PT, R0, R13, 0x10, 0x1f ;  /* 0x0e001f000d007f89 */ /* 0x000e2400000e0000 */
[----:B0-----:R-:W-:-:S10]  /*1630*/  FSETP.GT.AND P0, PT, R13, R0, PT ;  /* 0x000000000d00720b */ /* 0x001fd40003f04000 */
[----:B------:R-:W-:-:S04]  /*1640*/  @!P1 FSEL R13, R13, R0, P0 ;  /* 0x000000000d0d9208 */ /* 0x000fc80000000000 */
[C---:B------:R-:W-:Y:S01]  /*1650*/  FSETP.NAN.AND P1, PT, R13.reuse, R13, PT ;  /* 0x0000000d0d00720b */ /* 0x040fe20003f28000 */
[----:B------:R-:W0:Y:S02]  /*1660*/  SHFL.BFLY PT, R0, R13, 0x8, 0x1f ;  /* 0x0d001f000d007f89 */ /* 0x000e2400000e0000 */
[----:B0-----:R-:W-:-:S13]  /*1670*/  FSETP.GT.AND P0, PT, R13, R0, PT ;  /* 0x000000000d00720b */ /* 0x001fda0003f04000 */
        /* <DEDUP_REMOVED lines=12> */
[----:B------:R-:W-:Y:S02]  /*1740*/  @!P0 FSEL R13, R13, R0, P1 ;  /* 0x000000000d0d8208 */ /* 0x000fe40000800000 */
[----:B------:R-:W-:-:S03]  /*1750*/  ISETP.GE.AND P1, PT, R20, 0x8, PT ;  /* 0x000000081400780c */ /* 0x000fc60003f26270 */
[----:B------:R-:W-:Y:S04]  /*1760*/  @!P2 STS [R22], R13 ;  /* 0x0000000d1600a388 */ /* 0x000fe80000000800 */
[----:B------:R-:W-:Y:S06]  /*1770*/  BAR.SYNC 0x0 ;  /* 0x0000000000007b1d */ /* 0x000fec0000000000 */
[----:B------:R-:W0:Y:S04]  /*1780*/  @!P1 LDS R3, [R20.X4] ;  /* 0x0000000014039984 */ /* 0x000e280000004800 */
[----:B0-----:R-:W0:Y:S01]  /*1790*/  SHFL.BFLY PT, R0, R3, 0x4, 0x1f ;  /* 0x0c801f0003007f89 */ /* 0x001e2200000e0000 */
[----:B------:R-:W-:-:S02]  /*17a0*/  FSETP.NAN.AND P3, PT, R3, R3, PT ;  /* 0x000000030300720b */ /* 0x000fc40003f68000 */
[----:B0-----:R-:W-:-:S04]  /*17b0*/  FSETP.GT.AND P0, PT, R3, R0, PT ;  /* 0x000000000300720b */ /* 0x001fc80003f04000 */
[----:B------:R-:W-:-:S04]  /*17c0*/  FSEL R0, R3, R0, P0 ;  /* 0x0000000003007208 */ /* 0x000fc80000000000 */
[----:B------:R-:W-:Y:S02]  /*17d0*/  FSEL R23, R3, R0, P3 ;  /* 0x0000000003177208 */ /* 0x000fe40001800000 */
[----:B------:R-:W-:Y:S02]  /*17e0*/  MOV R3, 0x2 ;  /* 0x0000000200037802 */ /* 0x000fe40000000f00 */
[C---:B------:R-:W-:Y:S01]  /*17f0*/  FSETP.NAN.AND P3, PT, R23.reuse, R23, PT ;  /* 0x000000171700720b */ /* 0x040fe20003f68000 */
[----:B------:R-:W0:Y:S02]  /*1800*/  SHFL.BFLY PT, R0, R23, 0x2, 0x1f ;  /* 0x0c401f0017007f89 */ /* 0x000e2400000e0000 */
[----:B------:R-:W-:Y:S01]  /*1810*/  IMAD.WIDE R4, R2, R3, c[0x0][0x160] ;  /* 0x0000580002047625 */ /* 0x000fe200078e0203 */
[----:B0-----:R-:W-:-:S13]  /*1820*/  FSETP.GT.AND P0, PT, R23, R0, PT ;  /* 0x000000001700720b */ /* 0x001fda0003f04000 */
[----:B------:R-:W-:Y:S02]  /*1830*/  @!P0 FSEL R23, R23, R0, P3 ;  /* 0x0000000017178208 */ /* 0x000fe40001800000 */
[C---:B------:R-:W-:Y:S02]  /*1840*/  LOP3.LUT P0, RZ, R20.reuse, 0x7, RZ, 0xc0, !PT ;  /* 0x0000000714ff7812 */ /* 0x040fe4000780c0ff */
[C---:B------:R-:W-:Y:S01]  /*1850*/  FSETP.NAN.AND P4, PT, R23.reuse, R23, PT ;  /* 0x000000171700720b */ /* 0x040fe20003f88000 */
[----:B------:R-:W0:Y:S01]  /*1860*/  SHFL.BFLY PT, R0, R23, 0x1, 0x1f ;  /* 0x0c201f0017007f89 */ /* 0x000e2200000e0000 */
[----:B------:R-:W-:Y:S01]  /*1870*/  ISETP.LT.AND P0, PT, R20, 0x8, !P0 ;  /* 0x000000081400780c */ /* 0x000fe20004701270 */
[----:B------:R-:W-:Y:S01]  /*1880*/  IMAD.WIDE R8, R8, R3, c[0x0][0x160] ;  /* 0x0000580008087625 */ /* 0x000fe200078e0203 */
[----:B0-----:R-:W-:-:S13]  /*1890*/  FSETP.GT.AND P3, PT, R23, R0, PT ;  /* 0x000000001700720b */ /* 0x001fda0003f64000 */
[----:B------:R-:W-:-:S05]  /*18a0*/  @!P3 FSEL R23, R23, R0, P4 ;  /* 0x000000001717b208 */ /* 0x000fca0002000000 */
[----:B------:R-:W-:Y:S04]  /*18b0*/  @P0 STS [R20.X4], R23 ;  /* 0x0000001714000388 */ /* 0x000fe80000004800 */
[----:B------:R-:W-:Y:S06]  /*18c0*/  BAR.SYNC 0x0 ;  /* 0x0000000000007b1d */ /* 0x000fec0000000000 */
[----:B------:R-:W2:Y:S04]  /*18d0*/  LDG.E.EL.128 R4, [R4.64] ;  /* 0x0000000404047981 */ /* 0x000ea8000c2e1d00 */
[----:B------:R-:W3:Y:S01]  /*18e0*/  LDG.E.EL.128 R8, [R8.64] ;  /* 0x0000000408087981 */ /* 0x000ee2000c2e1d00 */
[----:B------:R-:W-:-:S02]  /*18f0*/  IADD3 R12, R2, 0x1000, RZ ;  /* 0x00001000020c7810 */ /* 0x000fc40007ffe0ff */
[----:B------:R-:W-:Y:S01]  /*1900*/  IADD3 R16, R2, 0x1800, RZ ;  /* 0x0000180002107810 */ /* 0x000fe20007ffe0ff */
[----:B------:R-:W0:Y:S02]  /*1910*/  LDS R0, [RZ] ;  /* 0x00000000ff007984 */ /* 0x000e240000000800 */
[----:B------:R-:W-:-:S06]  /*1920*/  IMAD.WIDE R12, R12, R3, c[0x0][0x160] ;  /* 0x000058000c0c7625 */ /* 0x000fcc00078e0203 */
[----:B------:R-:W4:Y:S01]  /*1930*/  LDG.E.EL.128 R12, [R12.64] ;  /* 0x000000040c0c7981 */ /* 0x000f22000c2e1d00 */
[----:B------:R-:W-:-:S06]  /*1940*/  IMAD.WIDE R16, R16, R3, c[0x0][0x160] ;  /* 0x0000580010107625 */ /* 0x000fcc00078e0203 */
[----:B------:R-:W5:Y:S04]  /*1950*/  LDG.E.EL.128 R16, [R16.64] ;  /* 0x0000000410107981 */ /* 0x000f68000c2e1d00 */
[----:B------:R-:W-:Y:S06]  /*1960*/  BAR.SYNC 0x0 ;  /* 0x0000000000007b1d */ /* 0x000fec0000000000 */
[----:B--2---:R-:W-:-:S02]  /*1970*/  SHF.L.U32 R23, R4, 0x10, RZ ;  /* 0x0000001004177819 */ /* 0x004fc400000006ff */
[----:B------:R-:W-:Y:S02]  /*1980*/  PRMT R4, R4, 0x7632, R4 ;  /* 0x0000763204047816 */ /* 0x000fe40000000004 */
[----:B---3--:R-:W-:Y:S01]  /*1990*/  SHF.L.U32 R25, R8, 0x10, RZ ;  /* 0x0000001008197819 */ /* 0x008fe200000006ff */
[----:B0-----:R-:W-:Y:S01]  /*19a0*/  FADD R23, -R0, R23 ;  /* 0x0000001700177221 */ /* 0x001fe20000000100 */
[----:B------:R-:W-:Y:S02]  /*19b0*/  PRMT R8, R8, 0x7632, R8 ;  /* 0x0000763208087816 */ /* 0x000fe40000000008 */
[----:B------:R-:W-:Y:S01]  /*19c0*/  SHF.L.U32 R31, R9, 0x10, RZ ;  /* 0x00000010091f7819 */ /* 0x000fe200000006ff */
[----:B------:R-:W-:Y:S01]  /*19d0*/  FMUL R24, R23, 1.4426950216293334961 ;  /* 0x3fb8aa3b17187820 */ /* 0x000fe20000400000 */
[----:B------:R-:W-:Y:S01]  /*19e0*/  SHF.L.U32 R23, R4, 0x10, RZ ;  /* 0x0000001004177819 */ /* 0x000fe200000006ff */
[C---:B------:R-:W-:Y:S01]  /*19f0*/  FADD R25, -R0.reuse, R25 ;  /* 0x0000001900197221 */ /* 0x040fe20000000100 */
[----:B------:R-:W-:Y:S01]  /*1a00*/  PRMT R9, R9, 0x7632, R9 ;  /* 0x0000763209097816 */ /* 0x000fe20000000009 */
[----:B------:R-:W-:Y:S01]  /*1a10*/  FADD R31, -R0, R31 ;  /* 0x0000001f001f7221 */ /* 0x000fe20000000100 */
[----:B------:R-:W-:Y:S01]  /*1a20*/  FSETP.GEU.AND P5, PT, R24, -126, PT ;  /* 0xc2fc00001800780b */ /* 0x000fe20003fae000 */
[----:B------:R-:W-:Y:S01]  /*1a30*/  FMUL R4, R25, 1.4426950216293334961 ;  /* 0x3fb8aa3b19047820 */ /* 0x000fe20000400000 */
[----:B------:R-:W-:Y:S01]  /*1a40*/  FADD R23, -R0, R23 ;  /* 0x0000001700177221 */ /* 0x000fe20000000100 */
[----:B------:R-:W-:Y:S01]  /*1a50*/  SHF.L.U32 R25, R8, 0x10, RZ ;  /* 0x0000001008197819 */ /* 0x000fe200000006ff */
[----:B------:R-:W-:Y:S01]  /*1a60*/  FMUL R28, R31, 1.4426950216293334961 ;  /* 0x3fb8aa3b1f1c7820 */ /* 0x000fe20000400000 */
[----:B------:R-:W-:Y:S01]  /*1a70*/  SHF.L.U32 R9, R9, 0x10, RZ ;  /* 0x0000001009097819 */ /* 0x000fe200000006ff */
[----:B------:R-:W-:Y:S01]  /*1a80*/  FMUL R27, R23, 1.4426950216293334961 ;  /* 0x3fb8aa3b171b7820 */ /* 0x000fe20000400000 */
[----:B------:R-:W-:Y:S01]  /*1a90*/  FSETP.GEU.AND P6, PT, R4, -126, PT ;  /* 0xc2fc00000400780b */ /* 0x000fe20003fce000 */
[C---:B------:R-:W-:Y:S01]  /*1aa0*/  FADD R25, -R0.reuse, R25 ;  /* 0x0000001900197221 */ /* 0x040fe20000000100 */
[----:B------:R-:W-:Y:S01]  /*1ab0*/  SHF.L.U32 R33, R11, 0x10, RZ ;  /* 0x000000100b217819 */ /* 0x000fe200000006ff */
[----:B------:R-:W-:Y:S01]  /*1ac0*/  FADD R9, -R0, R9 ;  /* 0x0000000900097221 */ /* 0x000fe20000000100 */
[----:B------:R-:W-:Y:S01]  /*1ad0*/  FSETP.GEU.AND P3, PT, R27, -126, PT ;  /* 0xc2fc00001b00780b */ /* 0x000fe20003f6e000 */
[----:B------:R-:W-:Y:S01]  /*1ae0*/  FMUL R26, R25, 1.4426950216293334961 ;  /* 0x3fb8aa3b191a7820 */ /* 0x000fe20000400000 */
[----:B------:R-:W-:Y:S01]  /*1af0*/  @!P5 FMUL R24, R24, 0.5 ;  /* 0x3f0000001818d820 */ /* 0x000fe20000400000 */
[C---:B------:R-:W-:Y:S01]  /*1b00*/  SHF.L.U32 R25, R5.reuse, 0x10, RZ ;  /* 0x0000001005197819 */ /* 0x040fe200000006ff */
[----:B------:R-:W-:Y:S01]  /*1b10*/  FADD R33, -R0, R33 ;  /* 0x0000002100217221 */ /* 0x000fe20000000100 */
[----:B------:R-:W-:Y:S01]  /*1b20*/  PRMT R5, R5, 0x7632, R5 ;  /* 0x0000763205057816 */ /* 0x000fe20000000005 */
[----:B------:R0:W1:Y:S01]  /*1b30*/  MUFU.EX2 R23, R24 ;  /* 0x0000001800177308 */ /* 0x0000620000000800 */
[----:B------:R-:W-:Y:S01]  /*1b40*/  FSETP.GEU.AND P4, PT, R26, -126, PT ;  /* 0xc2fc00001a00780b */ /* 0x000fe20003f8e000 */
[----:B------:R-:W-:Y:S01]  /*1b50*/  FADD R25, -R0, R25 ;  /* 0x0000001900197221 */ /* 0x000fe20000000100 */
[----:B------:R-:W-:Y:S01]  /*1b60*/  @!P6 FMUL R4, R4, 0.5 ;  /* 0x3f0000000404e820 */ /* 0x000fe20000400000 */
[----:B------:R-:W-:-:S02]  /*1b70*/  SHF.L.U32 R5, R5, 0x10, RZ ;  /* 0x0000001005057819 */ /* 0x000fc400000006ff */
[----:B------:R-:W-:Y:S01]  /*1b80*/  FMUL R29, R25, 1.4426950216293334961 ;  /* 0x3fb8aa3b191d7820 */ /* 0x000fe20000400000 */
[----:B------:R-:W-:Y:S01]  /*1b90*/  @!P3 FMUL R27, R27, 0.5 ;  /* 0x3f0000001b1bb820 */ /* 0x000fe20000400000 */
[----:B------:R2:W3:Y:S01]  /*1ba0*/  MUFU.EX2 R8, R4 ;  /* 0x0000000400087308 */ /* 0x0004e20000000800 */
[----:B------:R-:W-:Y:S01]  /*1bb0*/  FADD R5, -R0, R5 ;  /* 0x0000000500057221 */ /* 0x000fe20000000100 */
[----:B------:R-:W-:-:S03]  /*1bc0*/  FMUL R25, R9, 1.4426950216293334961 ;  /* 0x3fb8aa3b09197820 */ /* 0x000fc60000400000 */
[----:B0-----:R-:W-:Y:S01]  /*1bd0*/  FMUL R24, R5, 1.4426950216293334961 ;  /* 0x3fb8aa3b05187820 */ /* 0x001fe20000400000 */
[----:B------:R-:W-:Y:S01]  /*1be0*/  @!P4 FMUL R26, R26, 0.5 ;  /* 0x3f0000001a1ac820 */ /* 0x000fe20000400000 */
[C---:B----4-:R-:W-:Y:S01]  /*1bf0*/  SHF.L.U32 R5, R12.reuse, 0x10, RZ ;  /* 0x000000100c057819 */ /* 0x050fe200000006ff */
[----:B------:R-:W0:Y:S01]  /*1c00*/  MUFU.EX2 R27, R27 ;  /* 0x0000001b001b7308 */ /* 0x000e220000000800 */
[----:B-1----:R-:W-:Y:S01]  /*1c10*/  @!P5 FMUL R23, R23, R23 ;  /* 0x000000171717d220 */ /* 0x002fe20000400000 */
[----:B------:R-:W-:Y:S02]  /*1c20*/  FSETP.GEU.AND P5, PT, R29, -126, PT ;  /* 0xc2fc00001d00780b */ /* 0x000fe40003fae000 */
[----:B--2---:R-:W-:Y:S01]  /*1c30*/  PRMT R4, R12, 0x7632, R4 ;  /* 0x000076320c047816 */ /* 0x004fe20000000004 */
[----:B------:R-:W-:-:S03]  /*1c40*/  FADD R5, -R0, R5 ;  /* 0x0000000500057221 */ /* 0x000fc60000000100 */
[----:B------:R-:W1:Y:S01]  /*1c50*/  MUFU.EX2 R26, R26 ;  /* 0x0000001a001a7308 */ /* 0x000e620000000800 */
[----:B---3--:R-:W-:Y:S01]  /*1c60*/  @!P6 FMUL R8, R8, R8 ;  /* 0x000000080808e220 */ /* 0x008fe20000400000 */
[----:B------:R-:W-:Y:S02]  /*1c70*/  FSETP.GEU.AND P6, PT, R28, -126, PT ;  /* 0xc2fc00001c00780b */ /* 0x000fe40003fce000 */
[----:B------:R-:W-:Y:S01]  /*1c80*/  SHF.L.U32 R9, R4, 0x10, RZ ;  /* 0x0000001004097819 */ /* 0x000fe200000006ff */
[----:B------:R-:W-:Y:S01]  /*1c90*/  FMUL R4, R5, 1.4426950216293334961 ;  /* 0x3fb8aa3b05047820 */ /* 0x000fe20000400000 */
[----:B------:R-:W-:Y:S01]  /*1ca0*/  SHF.L.U32 R5, R6, 0x10, RZ ;  /* 0x0000001006057819 */ /* 0x000fe200000006ff */
[----:B------:R-:W-:Y:S01]  /*1cb0*/  @!P5 FMUL R29, R29, 0.5 ;  /* 0x3f0000001d1dd820 */ /* 0x000fe20000400000 */
[----:B0-----:R-:W-:Y:S01]  /*1cc0*/  @!P3 FMUL R27, R27, R27 ;  /* 0x0000001b1b1bb220 */ /* 0x001fe20000400000 */
[----:B------:R-:W-:Y:S01]  /*1cd0*/  FSETP.GEU.AND P3, PT, R24, -126, PT ;  /* 0xc2fc00001800780b */ /* 0x000fe20003f6e000 */
[C---:B------:R-:W-:Y:S01]  /*1ce0*/  FADD R9, -R0.reuse, R9 ;  /* 0x0000000900097221 */ /* 0x040fe20000000100 */
[----:B------:R-:W-:Y:S01]  /*1cf0*/  FADD R5, -R0, R5 ;  /* 0x0000000500057221 */ /* 0x000fe20000000100 */
[----:B------:R-:W-:Y:S01]  /*1d00*/  PRMT R6, R13, 0x7632, R6 ;  /* 0x000076320d067816 */ /* 0x000fe20000000006 */
[----:B------:R-:W0:Y:S01]  /*1d10*/  MUFU.EX2 R29, R29 ;  /* 0x0000001d001d7308 */ /* 0x000e220000000800 */
[----:B------:R-:W-:Y:S01]  /*1d20*/  FMUL R32, R9, 1.4426950216293334961 ;  /* 0x3fb8aa3b09207820 */ /* 0x000fe20000400000 */
[----:B------:R-:W-:Y:S01]  /*1d30*/  @!P6 FMUL R28, R28, 0.5 ;  /* 0x3f0000001c1ce820 */ /* 0x000fe20000400000 */
[----:B-1----:R-:W-:Y:S01]  /*1d40*/  @!P4 FMUL R26, R26, R26 ;  /* 0x0000001a1a1ac220 */ /* 0x002fe20000400000 */
[----:B------:R-:W-:Y:S01]  /*1d50*/  FSETP.GEU.AND P4, PT, R25, -126, PT ;  /* 0xc2fc00001900780b */ /* 0x000fe20003f8e000 */
[----:B------:R-:W-:Y:S01]  /*1d60*/  FMUL R12, R5, 1.4426950216293334961 ;  /* 0x3fb8aa3b050c7820 */ /* 0x000fe20000400000 */
[----:B------:R-:W-:-:S02]  /*1d70*/  SHF.L.U32 R9, R10, 0x10, RZ ;  /* 0x000000100a097819 */ /* 0x000fc400000006ff */
[----:B------:R-:W1:Y:S01]  /*1d80*/  MUFU.EX2 R28, R28 ;  /* 0x0000001c001c7308 */ /* 0x000e620000000800 */
[----:B------:R-:W-:Y:S01]  /*1d90*/  @!P3 FMUL R24, R24, 0.5 ;  /* 0x3f0000001818b820 */ /* 0x000fe20000400000 */
[----:B------:R-:W-:Y:S01]  /*1da0*/  SHF.L.U32 R13, R13, 0x10, RZ ;  /* 0x000000100d0d7819 */ /* 0x000fe200000006ff */
[----:B------:R-:W-:-:S04]  /*1db0*/  FADD R9, -R0, R9 ;  /* 0x0000000900097221 */ /* 0x000fc80000000100 */
[----:B------:R-:W-:Y:S01]  /*1dc0*/  FMUL R30, R9, 1.4426950216293334961 ;  /* 0x3fb8aa3b091e7820 */ /* 0x000fe20000400000 */
[----:B------:R-:W2:Y:S01]  /*1dd0*/  MUFU.EX2 R24, R24 ;  /* 0x0000001800187308 */ /* 0x000ea20000000800 */
[----:B------:R-:W-:Y:S01]  /*1de0*/  @!P4 FMUL R25, R25, 0.5 ;  /* 0x3f0000001919c820 */ /* 0x000fe20000400000 */
[----:B0-----:R-:W-:Y:S01]  /*1df0*/  @!P5 FMUL R29, R29, R29 ;  /* 0x0000001d1d1dd220 */ /* 0x001fe20000400000 */
[----:B------:R-:W-:Y:S01]  /*1e00*/  FSETP.GEU.AND P5, PT, R4, -126, PT ;  /* 0xc2fc00000400780b */ /* 0x000fe20003fae000 */
[----:B------:R-:W-:Y:S01]  /*1e10*/  FADD R13, -R0, R13 ;  /* 0x0000000d000d7221 */ /* 0x000fe20000000100 */
[----:B------:R-:W-:Y:S01]  /*1e20*/  SHF.L.U32 R9, R7, 0x10, RZ ;  /* 0x0000001007097819 */ /* 0x000fe200000006ff */
[----:B------:R-:W-:Y:S02]  /*1e30*/  FADD R29, RZ, R29 ;  /* 0x0000001dff1d7221 */ /* 0x000fe40000000000 */
[----:B------:R-:W0:Y:S01]  /*1e40*/  MUFU.EX2 R25, R25 ;  /* 0x0000001900197308 */ /* 0x000e220000000800 */
[----:B-1----:R-:W-:Y:S01]  /*1e50*/  @!P6 FMUL R28, R28, R28 ;  /* 0x0000001c1c1ce220 */ /* 0x002fe20000400000 */
[----:B------:R-:W-:Y:S01]  /*1e60*/  FSETP.GEU.AND P6, PT, R32, -126, PT ;  /* 0xc2fc00002000780b */ /* 0x000fe20003fce000 */
[----:B------:R-:W-:Y:S01]  /*1e70*/  FADD R9, -R0, R9 ;  /* 0x0000000900097221 */ /* 0x000fe20000000100 */
[----:B------:R-:W-:-:S03]  /*1e80*/  FMUL R13, R13, 1.4426950216293334961 ;  /* 0x3fb8aa3b0d0d7820 */ /* 0x000fc60000400000 */
[----:B------:R-:W-:Y:S01]  /*1e90*/  FMUL R31, R9, 1.4426950216293334961 ;  /* 0x3fb8aa3b091f7820 */ /* 0x000fe20000400000 */
[----:B--2---:R-:W-:Y:S01]  /*1ea0*/  @!P3 FMUL R24, R24, R24 ;  /* 0x000000181818b220 */ /* 0x004fe20000400000 */
[----:B------:R-:W-:Y:S01]  /*1eb0*/  FSETP.GEU.AND P3, PT, R12, -126, PT ;  /* 0xc2fc00000c00780b */ /* 0x000fe20003f6e000 */
[----:B------:R-:W-:Y:S01]  /*1ec0*/  @!P5 FMUL R4, R4, 0.5 ;  /* 0x3f0000000404d820 */ /* 0x000fe20000400000 */
[----:B------:R-:W-:Y:S01]  /*1ed0*/  FADD R9, RZ, R23 ;  /* 0x00000017ff097221 */ /* 0x000fe20000000000 */
[----:B------:R-:W-:Y:S02]  /*1ee0*/  SHF.L.U32 R23, R6, 0x10, RZ ;  /* 0x0000001006177819 */ /* 0x000fe400000006ff */
[----:B-----5:R-:W-:Y:S01]  /*1ef0*/  PRMT R6, R16, 0x7632, R6 ;  /* 0x0000763210067816 */ /* 0x020fe20000000006 */
[----:B------:R-:W-:Y:S01]  /*1f00*/  @!P6 FMUL R32, R32, 0.5 ;  /* 0x3f0000002020e820 */ /* 0x000fe20000400000 */
[----:B0-----:R-:W-:Y:S01]  /*1f10*/  @!P4 FMUL R25, R25, R25 ;  /* 0x000000191919c220 */ /* 0x001fe20000400000 */
[----:B------:R-:W-:Y:S01]  /*1f20*/  FSETP.GEU.AND P4, PT, R30, -126, PT ;  /* 0xc2fc00001e00780b */ /* 0x000fe20003f8e000 */
[----:B------:R-:W0:Y:S01]  /*1f30*/  MUFU.EX2 R4, R4 ;  /* 0x0000000400047308 */ /* 0x000e220000000800 */
[----:B------:R-:W-:Y:S01]  /*1f40*/  FADD R9, R9, R8 ;  /* 0x0000000809097221 */ /* 0x000fe20000000000 */
[----:B------:R-:W-:Y:S01]  /*1f50*/  FADD R8, R29, R28 ;  /* 0x0000001c1d087221 */ /* 0x000fe20000000000 */
[----:B------:R-:W-:Y:S01]  /*1f60*/  FADD R28, -R0, R23 ;  /* 0x00000017001c7221 */ /* 0x000fe20000000100 */
[----:B------:R-:W-:-:S03]  /*1f70*/  @!P3 FMUL R12, R12, 0.5 ;  /* 0x3f0000000c0cb820 */ /* 0x000fc60000400000 */
[----:B------:R-:W-:Y:S01]  /*1f80*/  FMUL R28, R28, 1.4426950216293334961 ;  /* 0x3fb8aa3b1c1c7820 */ /* 0x000fe20000400000 */
[----:B------:R1:W2:Y:S04]  /*1f90*/  MUFU.EX2 R5, R32 ;  /* 0x0000002000057308 */ /* 0x0002a80000000800 */
[----:B------:R-:W-:-:S04]  /*1fa0*/  @!P4 FMUL R30, R30, 0.5 ;  /* 0x3f0000001e1ec820 */ /* 0x000fc80000400000 */
[----:B------:R-:W3:Y:S01]  /*1fb0*/  MUFU.EX2 R12, R12 ;  /* 0x0000000c000c7308 */ /* 0x000ee20000000800 */
[----:B0-----:R-:W-:Y:S01]  /*1fc0*/  @!P5 FMUL R4, R4, R4 ;  /* 0x000000040404d220 */ /* 0x001fe20000400000 */
[----:B-1----:R-:W-:Y:S01]  /*1fd0*/  FMUL R32, R33, 1.4426950216293334961 ;  /* 0x3fb8aa3b21207820 */ /* 0x002fe20000400000 */
[----:B------:R-:W-:Y:S02]  /*1fe0*/  FSETP.GEU.AND P5, PT, R31, -126, PT ;  /* 0xc2fc00001f00780b */ /* 0x000fe40003fae000 */
[----:B------:R-:W-:Y:S01]  /*1ff0*/  SHF.L.U32 R33, R16, 0x10, RZ ;  /* 0x0000001010217819 */ /* 0x000fe200000006ff */
[----:B------:R-:W-:Y:S02]  /*2000*/  FADD R4, R9, R4 ;  /* 0x0000000409047221 */ /* 0x000fe40000000000 */
[----:B------:R-:W0:Y:S01]  /*2010*/  MUFU.EX2 R30, R30 ;  /* 0x0000001e001e7308 */ /* 0x000e220000000800 */
[----:B--2---:R-:W-:Y:S01]  /*2020*/  @!P6 FMUL R5, R5, R5 ;  /* 0x000000050505e220 */ /* 0x004fe20000400000 */
[----:B------:R-:W-:Y:S01]  /*2030*/  FSETP.GEU.AND P6, PT, R32, -126, PT ;  /* 0xc2fc00002000780b */ /* 0x000fe20003fce000 */
[----:B------:R-:W-:Y:S01]  /*2040*/  FADD R33, -R0, R33 ;  /* 0x0000002100217221 */ /* 0x000fe20000000100 */
[----:B---3--:R-:W-:Y:S01]  /*2050*/  @!P3 FMUL R12, R12, R12 ;  /* 0x0000000c0c0cb220 */ /* 0x008fe20000400000 */
[----:B------:R-:W-:-:S03]  /*2060*/  FSETP.GEU.AND P3, PT, R13, -126, PT ;  /* 0xc2fc00000d00780b */ /* 0x000fc60003f6e000 */
[----:B------:R-:W-:Y:S01]  /*2070*/  @!P5 FMUL R31, R31, 0.5 ;  /* 0x3f0000001f1fd820 */ /* 0x000fe20000400000 */
[----:B------:R-:W-:-:S03]  /*2080*/  FADD R35, RZ, R12 ;  /* 0x0000000cff237221 */ /* 0x000fc60000000000 */
[----:B------:R1:W2:Y:S03]  /*2090*/  MUFU.EX2 R23, R31 ;  /* 0x0000001f00177308 */ /* 0x0002a60000000800 */
[----:B------:R-:W-:Y:S01]  /*20a0*/  @!P6 FMUL R32, R32, 0.5 ;  /* 0x3f0000002020e820 */ /* 0x000fe20000400000 */
[----:B0-----:R-:W-:Y:S01]  /*20b0*/  @!P4 FMUL R30, R30, R30 ;  /* 0x0000001e1e1ec220 */ /* 0x001fe20000400000 */
[----:B------:R-:W-:-:S03]  /*20c0*/  FSETP.GEU.AND P4, PT, R28, -126, PT ;  /* 0xc2fc00001c00780b */ /* 0x000fc60003f8e000 */
[----:B------:R-:W-:Y:S01]  /*20d0*/  FADD R12, R35, R30 ;  /* 0x0000001e230c7221 */ /* 0x000fe20000000000 */
[----:B------:R-:W-:Y:S01]  /*20e0*/  FMUL R30, R33, 1.4426950216293334961 ;  /* 0x3fb8aa3b211e7820 */ /* 0x000fe20000400000 */
[----:B------:R-:W-:Y:S01]  /*20f0*/  @!P3 FMUL R13, R13, 0.5 ;  /* 0x3f0000000d0db820 */ /* 0x000fe20000400000 */
[----:B------:R0:W3:Y:S01]  /*2100*/  MUFU.EX2 R29, R32 ;  /* 0x00000020001d7308 */ /* 0x0000e20000000800 */
[----:B-1----:R-:W-:Y:S02]  /*2110*/  SHF.L.U32 R31, R6, 0x10, RZ ;  /* 0x00000010061f7819 */ /* 0x002fe400000006ff */
[C---:B------:R-:W-:Y:S02]  /*2120*/  PRMT R6, R17.reuse, 0x7632, R6 ;  /* 0x0000763211067816 */ /* 0x040fe40000000006 */
[----:B------:R-:W-:Y:S01]  /*2130*/  SHF.L.U32 R17, R17, 0x10, RZ ;  /* 0x0000001011117819 */ /* 0x000fe200000006ff */
[----:B------:R-:W-:Y:S01]  /*2140*/  FADD R31, -R0, R31 ;  /* 0x0000001f001f7221 */ /* 0x000fe20000000100 */
[----:B------:R-:W-:Y:S01]  /*2150*/  @!P4 FMUL R28, R28, 0.5 ;  /* 0x3f0000001c1cc820 */ /* 0x000fe20000400000 */
[----:B------:R-:W1:Y:S01]  /*2160*/  MUFU.EX2 R13, R13 ;  /* 0x0000000d000d7308 */ /* 0x000e620000000800 */
[----:B--2---:R-:W-:Y:S01]  /*2170*/  @!P5 FMUL R23, R23, R23 ;  /* 0x000000171717d220 */ /* 0x004fe20000400000 */
[----:B------:R-:W-:Y:S01]  /*2180*/  SHF.L.U32 R33, R6, 0x10, RZ ;  /* 0x0000001006217819 */ /* 0x000fe200000006ff */
[----:B0-----:R-:W-:Y:S01]  /*2190*/  FADD R32, -R0, R17 ;  /* 0x0000001100207221 */ /* 0x001fe20000000100 */
[----:B------:R-:W-:Y:S01]  /*21a0*/  FMUL R31, R31, 1.4426950216293334961 ;  /* 0x3fb8aa3b1f1f7820 */ /* 0x000fe20000400000 */
[----:B------:R-:W-:Y:S01]  /*21b0*/  FADD R34, RZ, R23 ;  /* 0x00000017ff227221 */ /* 0x000fe20000000000 */
[----:B------:R-:W-:Y:S01]  /*21c0*/  FSETP.GEU.AND P5, PT, R30, -126, PT ;  /* 0xc2fc00001e00780b */ /* 0x000fe20003fae000 */
[----:B------:R-:W-:Y:S01]  /*21d0*/  FADD R33, -R0, R33 ;  /* 0x0000002100217221 */ /* 0x000fe20000000100 */
[----:B------:R0:W2:Y:S01]  /*21e0*/  MUFU.EX2 R16, R28 ;  /* 0x0000001c00107308 */ /* 0x0000a20000000800 */
[----:B---3--:R-:W-:Y:S01]  /*21f0*/  @!P6 FMUL R29, R29, R29 ;  /* 0x0000001d1d1de220 */ /* 0x008fe20000400000 */
[----:B------:R-:W-:Y:S01]  /*2200*/  FMUL R32, R32, 1.4426950216293334961 ;  /* 0x3fb8aa3b20207820 */ /* 0x000fe20000400000 */
[----:B------:R-:W-:-:S02]  /*2210*/  FSETP.GEU.AND P6, PT, R31, -126, PT ;  /* 0xc2fc00001f00780b */ /* 0x000fc40003fce000 */
[----:B------:R-:W-:Y:S01]  /*2220*/  FADD R17, R34, R29 ;  /* 0x0000001d22117221 */ /* 0x000fe20000000000 */
[----:B------:R-:W-:Y:S01]  /*2230*/  FMUL R29, R33, 1.4426950216293334961 ;  /* 0x3fb8aa3b211d7820 */ /* 0x000fe20000400000 */
[----:B------:R-:W-:Y:S01]  /*2240*/  SHF.L.U32 R35, R14, 0x10, RZ ;  /* 0x000000100e237819 */ /* 0x000fe200000006ff */
[----:B-1----:R-:W-:Y:S01]  /*2250*/  @!P3 FMUL R13, R13, R13 ;  /* 0x0000000d0d0db220 */ /* 0x002fe20000400000 */
[----:B------:R-:W-:Y:S02]  /*2260*/  FSETP.GEU.AND P3, PT, R32, -126, PT ;  /* 0xc2fc00002000780b */ /* 0x000fe40003f6e000 */
[----:B------:R-:W-:Y:S01]  /*2270*/  @!P5 FMUL R30, R30, 0.5 ;  /* 0x3f0000001e1ed820 */ /* 0x000fe20000400000 */
[----:B------:R-:W-:Y:S01]  /*2280*/  SHF.L.U32 R33, R18, 0x10, RZ ;  /* 0x0000001012217819 */ /* 0x000fe200000006ff */
[----:B0-----:R-:W-:Y:S01]  /*2290*/  FADD R28, -R0, R35 ;  /* 0x00000023001c7221 */ /* 0x001fe20000000100 */
[----:B------:R-:W-:Y:S01]  /*22a0*/  PRMT R7, R6, 0x7632, R7 ;  /* 0x0000763206077816 */ /* 0x000fe20000000007 */
[----:B------:R0:W1:Y:S01]  /*22b0*/  MUFU.EX2 R23, R30 ;  /* 0x0000001e00177308 */ /* 0x0000620000000800 */
[----:B--2---:R-:W-:Y:S01]  /*22c0*/  @!P4 FMUL R16, R16, R16 ;  /* 0x000000101010c220 */ /* 0x004fe20000400000 */
[----:B------:R-:W-:Y:S01]  /*22d0*/  FSETP.GEU.AND P4, PT, R29, -126, PT ;  /* 0xc2fc00001d00780b */ /* 0x000fe20003f8e000 */
[----:B------:R-:W-:Y:S01]  /*22e0*/  @!P6 FMUL R31, R31, 0.5 ;  /* 0x3f0000001f1fe820 */ /* 0x000fe20000400000 */
[----:B------:R-:W-:Y:S01]  /*22f0*/  FADD R35, RZ, R27 ;  /* 0x0000001bff237221 */ /* 0x000fe20000000000 */
[----:B------:R-:W-:Y:S01]  /*2300*/  FADD R33, -R0, R33 ;  /* 0x0000002100217221 */ /* 0x000fe20000000100 */
[----:B------:R-:W-:Y:S01]  /*2310*/  FMUL R28, R28, 1.4426950216293334961 ;  /* 0x3fb8aa3b1c1c7820 */ /* 0x000fe20000400000 */
[----:B------:R-:W-:Y:S01]  /*2320*/  @!P3 FMUL R32, R32, 0.5 ;  /* 0x3f0000002020b820 */ /* 0x000fe20000400000 */
[----:B------:R2:W3:Y:S01]  /*2330*/  MUFU.EX2 R27, R31 ;  /* 0x0000001f001b7308 */ /* 0x0004e20000000800 */
[----:B0-----:R-:W-:Y:S01]  /*2340*/  FMUL R30, R33, 1.4426950216293334961 ;  /* 0x3fb8aa3b211e7820 */ /* 0x001fe20000400000 */
[----:B------:R-:W-:Y:S01]  /*2350*/  PRMT R18, R14, 0x7632, R18 ;  /* 0x000076320e127816 */ /* 0x000fe20000000012 */
[----:B------:R-:W-:Y:S01]  /*2360*/  FADD R14, RZ, R24 ;  /* 0x00000018ff0e7221 */ /* 0x000fe20000000000 */
[----:B------:R-:W-:Y:S01]  /*2370*/  FADD R26, R35, R26 ;  /* 0x0000001a231a7221 */ /* 0x000fe20000000000 */
[----:B------:R-:W-:Y:S01]  /*2380*/  SHF.L.U32 R35, R15, 0x10, RZ ;  /* 0x000000100f237819 */ /* 0x000fe200000006ff */
[----:B------:R-:W-:Y:S01]  /*2390*/  FADD R13, R8, R13 ;  /* 0x0000000d080d7221 */ /* 0x000fe20000000000 */
[----:B------:R-:W-:Y:S01]  /*23a0*/  @!P4 FMUL R29, R29, 0.5 ;  /* 0x3f0000001d1dc820 */ /* 0x000fe20000400000 */
[----:B------:R-:W0:Y:S01]  /*23b0*/  MUFU.EX2 R6, R32 ;  /* 0x0000002000067308 */ /* 0x000e220000000800 */
[----:B--2---:R-:W-:Y:S01]  /*23c0*/  SHF.L.U32 R31, R7, 0x10, RZ ;  /* 0x00000010071f7819 */ /* 0x004fe200000006ff */
[----:B-1----:R-:W-:Y:S01]  /*23d0*/  @!P5 FMUL R23, R23, R23 ;  /* 0x000000171717d220 */ /* 0x002fe20000400000 */
[----:B------:R-:W-:Y:S01]  /*23e0*/  PRMT R7, R10, 0x7632, R7 ;  /* 0x000076320a077816 */ /* 0x000fe20000000007 */
[----:B------:R-:W-:Y:S01]  /*23f0*/  FADD R25, R14, R25 ;  /* 0x000000190e197221 */ /* 0x000fe20000000000 */
[----:B------:R-:W-:Y:S01]  /*2400*/  FSETP.GEU.AND P5, PT, R28, -126, PT ;  /* 0xc2fc00001c00780b */ /* 0x000fe20003fae000 */
[----:B------:R-:W-:Y:S01]  /*2410*/  FADD R31, -R0, R31 ;  /* 0x0000001f001f7221 */ /* 0x000fe20000000100 */
[----:B------:R-:W-:Y:S01]  /*2420*/  SHF.L.U32 R33, R7, 0x10, RZ ;  /* 0x0000001007217819 */ /* 0x000fe200000006ff */
[----:B------:R1:W2:Y:S01]  /*2430*/  MUFU.EX2 R10, R29 ;  /* 0x0000001d000a7308 */ /* 0x0002a20000000800 */
[----:B---3--:R-:W-:Y:S01]  /*2440*/  @!P6 FMUL R27, R27, R27 ;  /* 0x0000001b1b1be220 */ /* 0x008fe20000400000 */
[----:B------:R-:W-:Y:S01]  /*2450*/  FMUL R31, R31, 1.4426950216293334961 ;  /* 0x3fb8aa3b1f1f7820 */ /* 0x000fe20000400000 */
[----:B------:R-:W-:Y:S01]  /*2460*/  FSETP.GEU.AND P6, PT, R30, -126, PT ;  /* 0xc2fc00001e00780b */ /* 0x000fe20003fce000 */
[C---:B------:R-:W-:Y:S01]  /*2470*/  FADD R33, -R0.reuse, R33 ;  /* 0x0000002100217221 */ /* 0x040fe20000000100 */
[----:B------:R-:W-:Y:S01]  /*2480*/  PRMT R11, R7, 0x7632, R11 ;  /* 0x00007632070b7816 */ /* 0x000fe2000000000b */
[----:B------:R-:W-:Y:S01]  /*2490*/  FADD R35, -R0, R35 ;  /* 0x0000002300237221 */ /* 0x000fe20000000100 */
[----:B------:R-:W-:Y:S01]  /*24a0*/  PRMT R34, R15, 0x7632, R34 ;  /* 0x000076320f227816 */ /* 0x000fe20000000022 */
[----:B0-----:R-:W-:Y:S01]  /*24b0*/  @!P3 FMUL R6, R6, R6 ;  /* 0x000000060606b220 */ /* 0x001fe20000400000 */
[----:B------:R-:W-:Y:S01]  /*24c0*/  FMUL R24, R33, 1.4426950216293334961 ;  /* 0x3fb8aa3b21187820 */ /* 0x000fe20000400000 */
[----:B------:R-:W-:Y:S01]  /*24d0*/  FSETP.GEU.AND P3, PT, R31, -126, PT ;  /* 0xc2fc00001f00780b */ /* 0x000fe20003f6e000 */
[----:B------:R-:W-:Y:S01]  /*24e0*/  @!P5 FMUL R28, R28, 0.5 ;  /* 0x3f0000001c1cd820 */ /* 0x000fe20000400000 */
[C---:B-1----:R-:W-:Y:S01]  /*24f0*/  SHF.L.U32 R29, R18.reuse, 0x10, RZ ;  /* 0x00000010121d7819 */ /* 0x042fe200000006ff */
[----:B------:R-:W-:Y:S01]  /*2500*/  FMUL R32, R35, 1.4426950216293334961 ;  /* 0x3fb8aa3b23207820 */ /* 0x000fe20000400000 */
[----:B------:R-:W-:Y:S01]  /*2510*/  PRMT R15, R18, 0x7632, R15 ;  /* 0x00007632120f7816 */ /* 0x000fe2000000000f */
[----:B------:R-:W0:Y:S01]  /*2520*/  MUFU.EX2 R7, R28 ;  /* 0x0000001c00077308 */ /* 0x000e220000000800 */
[----:B--2---:R-:W-:Y:S01]  /*2530*/  @!P4 FMUL R10, R10, R10 ;  /* 0x0000000a0a0ac220 */ /* 0x004fe20000400000 */
[----:B------:R-:W-:Y:S01]  /*2540*/  FSETP.GEU.AND P4, PT, R24, -126, PT ;  /* 0xc2fc00001800780b */ /* 0x000fe20003f8e000 */
[----:B------:R-:W-:Y:S01]  /*2550*/  FADD R29, -R0, R29 ;  /* 0x0000001d001d7221 */ /* 0x000fe20000000100 */
[----:B------:R-:W-:Y:S01]  /*2560*/  @!P6 FMUL R30, R30, 0.5 ;  /* 0x3f0000001e1ee820 */ /* 0x000fe20000400000 */
[----:B------:R-:W-:Y:S01]  /*2570*/  SHF.L.U32 R35, R15, 0x10, RZ ;  /* 0x000000100f237819 */ /* 0x000fe200000006ff */
[----:B------:R-:W-:Y:S01]  /*2580*/  FADD R26, R26, R5 ;  /* 0x000000051a1a7221 */ /* 0x000fe20000000000 */
[----:B------:R-:W-:Y:S01]  /*2590*/  FMUL R33, R29, 1.4426950216293334961 ;  /* 0x3fb8aa3b1d217820 */ /* 0x000fe20000400000 */
[----:B------:R-:W-:Y:S01]  /*25a0*/  @!P3 FMUL R31, R31, 0.5 ;  /* 0x3f0000001f1fb820 */ /* 0x000fe20000400000 */
[C---:B------:R-:W-:Y:S01]  /*25b0*/  SHF.L.U32 R29, R11.reuse, 0x10, RZ ;  /* 0x000000100b1d7819 */ /* 0x040fe200000006ff */
[----:B------:R1:W2:Y:S01]  /*25c0*/  MUFU.EX2 R14, R30 ;  /* 0x0000001e000e7308 */ /* 0x0002a20000000800 */
[----:B------:R-:W-:Y:S01]  /*25d0*/  PRMT R11, R11, 0x7632, R11 ;  /* 0x000076320b0b7816 */ /* 0x000fe2000000000b */
[----:B------:R-:W-:Y:S01]  /*25e0*/  FADD R35, -R0, R35 ;  /* 0x0000002300237221 */ /* 0x000fe20000000100 */
[----:B------:R-:W-:Y:S01]  /*25f0*/  SHF.L.U32 R37, R34, 0x10, RZ ;  /* 0x0000001022257819 */ /* 0x000fe200000006ff */
[----:B------:R-:W-:Y:S01]  /*2600*/  FADD R29, -R0, R29 ;  /* 0x0000001d001d7221 */ /* 0x000fe20000000100 */
[----:B------:R-:W-:Y:S01]  /*2610*/  @!P4 FMUL R24, R24, 0.5 ;  /* 0x3f0000001818c820 */ /* 0x000fe20000400000 */
[----:B------:R-:W-:Y:S01]  /*2620*/  SHF.L.U32 R11, R11, 0x10, RZ ;  /* 0x000000100b0b7819 */ /* 0x000fe200000006ff */
[----:B0-----:R-:W-:Y:S01]  /*2630*/  @!P5 FMUL R7, R7, R7 ;  /* 0x000000070707d220 */ /* 0x001fe20000400000 */
[----:B------:R0:W3:Y:S01]  /*2640*/  MUFU.EX2 R28, R31 ;  /* 0x0000001f001c7308 */ /* 0x0000e20000000800 */
[----:B------:R-:W-:Y:S01]  /*2650*/  FMUL R29, R29, 1.4426950216293334961 ;  /* 0x3fb8aa3b1d1d7820 */ /* 0x000fe20000400000 */
[----:B------:R-:W-:Y:S01]  /*2660*/  FSETP.GEU.AND P5, PT, R33, -126, PT ;  /* 0xc2fc00002100780b */ /* 0x000fe20003fae000 */
[C---:B-1----:R-:W-:Y:S01]  /*2670*/  FADD R30, -R0.reuse, R11 ;  /* 0x0000000b001e7221 */ /* 0x042fe20000000100 */
[----:B------:R-:W-:Y:S01]  /*2680*/  FADD R37, -R0, R37 ;  /* 0x0000002500257221 */ /* 0x000fe20000000100 */
[----:B------:R-:W-:Y:S01]  /*2690*/  FADD R23, R23, R4 ;  /* 0x0000000417177221 */ /* 0x000fe20000000000 */
[----:B------:R-:W-:Y:S01]  /*26a0*/  FADD R4, R27, R26 ;  /* 0x0000001a1b047221 */ /* 0x000fe20000000000 */
[----:B------:R-:W-:Y:S01]  /*26b0*/  FMUL R30, R30, 1.4426950216293334961 ;  /* 0x3fb8aa3b1e1e7820 */ /* 0x000fe20000400000 */
[----:B------:R-:W1:Y:S01]  /*26c0*/  MUFU.EX2 R24, R24 ;  /* 0x0000001800187308 */ /* 0x000e620000000800 */
[----:B--2---:R-:W-:Y:S01]  /*26d0*/  @!P6 FMUL R14, R14, R14 ;  /* 0x0000000e0e0ee220 */ /* 0x004fe20000400000 */
[----:B------:R-:W-:Y:S01]  /*26e0*/  FSETP.GEU.AND P6, PT, R32, -126, PT ;  /* 0xc2fc00002000780b */ /* 0x000fe20003fce000 */
[----:B------:R-:W-:Y:S01]  /*26f0*/  FADD R25, R25, R16 ;  /* 0x0000001019197221 */ /* 0x000fe20000000000 */
[----:B0-----:R-:W-:Y:S01]  /*2700*/  SHF.L.U32 R31, R19, 0x10, RZ ;  /* 0x00000010131f7819 */ /* 0x001fe200000006ff */
[----:B------:R-:W-:Y:S01]  /*2710*/  FADD R6, R6, R13 ;  /* 0x0000000d06067221 */ /* 0x000fe20000000000 */
[----:B------:R-:W-:Y:S01]  /*2720*/  FADD R23, R23, R4 ;  /* 0x0000000417177221 */ /* 0x000fe20000000000 */
[----:B------:R-:W-:Y:S01]  /*2730*/  @!P5 FMUL R33, R33, 0.5 ;  /* 0x3f0000002121d820 */ /* 0x000fe20000400000 */
[----:B---3--:R-:W-:Y:S01]  /*2740*/  @!P3 FMUL R28, R28, R28 ;  /* 0x0000001c1c1cb220 */ /* 0x008fe20000400000 */
[----:B------:R-:W-:Y:S01]  /*2750*/  FSETP.GEU.AND P3, PT, R29, -126, PT ;  /* 0xc2fc00001d00780b */ /* 0x000fe20003f6e000 */
[----:B------:R-:W-:Y:S01]  /*2760*/  FADD R31, -R0, R31 ;  /* 0x0000001f001f7221 */ /* 0x000fe20000000100 */
[----:B------:R0:W2:Y:S01]  /*2770*/  MUFU.EX2 R11, R33 ;  /* 0x00000021000b7308 */ /* 0x0000a20000000800 */
[----:B------:R-:W-:Y:S01]  /*2780*/  FADD R7, R12, R7 ;  /* 0x000000070c077221 */ /* 0x000fe20000000000 */
[----:B------:R-:W-:Y:S01]  /*2790*/  FADD R10, R10, R25 ;  /* 0x000000190a0a7221 */ /* 0x000fe20000000000 */
[----:B------:R-:W-:Y:S01]  /*27a0*/  FMUL R31, R31, 1.4426950216293334961 ;  /* 0x3fb8aa3b1f1f7820 */ /* 0x000fe20000400000 */
[----:B------:R-:W-:Y:S01]  /*27b0*/  @!P6 FMUL R32, R32, 0.5 ;  /* 0x3f0000002020e820 */ /* 0x000fe20000400000 */
[----:B-1----:R-:W-:Y:S01]  /*27c0*/  @!P4 FMUL R24, R24, R24 ;  /* 0x000000181818c220 */ /* 0x002fe20000400000 */
[----:B------:R-:W-:Y:S01]  /*27d0*/  FSETP.GEU.AND P4, PT, R30, -126, PT ;  /* 0xc2fc00001e00780b */ /* 0x000fe20003f8e000 */
[----:B------:R-:W-:Y:S01]  /*27e0*/  FADD R23, R6, R23 ;  /* 0x0000001706177221 */ /* 0x000fe20000000000 */
[----:B------:R1:W3:Y:S01]  /*27f0*/  MUFU.EX2 R18, R32 ;  /* 0x0000002000127308 */ /* 0x0002e20000000800 */
[----:B0-----:R-:W-:Y:S01]  /*2800*/  PRMT R33, R19, 0x7632, R33 ;  /* 0x0000763213217816 */ /* 0x001fe20000000021 */
[----:B------:R-:W-:Y:S01]  /*2810*/  FMUL R19, R37, 1.4426950216293334961 ;  /* 0x3fb8aa3b25137820 */ /* 0x000fe20000400000 */
[----:B------:R-:W-:Y:S01]  /*2820*/  @!P3 FMUL R29, R29, 0.5 ;  /* 0x3f0000001d1db820 */ /* 0x000fe20000400000 */
[----:B------:R-:W-:Y:S01]  /*2830*/  FADD R14, R14, R7 ;  /* 0x000000070e0e7221 */ /* 0x000fe20000000000 */
[----:B------:R-:W-:Y:S01]  /*2840*/  SHF.L.U32 R33, R33, 0x10, RZ ;  /* 0x0000001021217819 */ /* 0x000fe200000006ff */
[----:B------:R-:W-:-:S02]  /*2850*/  FADD R23, R10, R23 ;  /* 0x000000170a177221 */ /* 0x000fc40000000000 */
[----:B------:R0:W4:Y:S01]  /*2860*/  MUFU.EX2 R15, R29 ;  /* 0x0000001d000f7308 */ /* 0x0001220000000800 */
[----:B-1----:R-:W-:Y:S01]  /*2870*/  FMUL R32, R35, 1.4426950216293334961 ;  /* 0x3fb8aa3b23207820 */ /* 0x002fe20000400000 */
[----:B------:R-:W-:Y:S01]  /*2880*/  FADD R33, -R0, R33 ;  /* 0x0000002100217221 */ /* 0x000fe20000000100 */
[----:B------:R-:W-:Y:S01]  /*2890*/  @!P4 FMUL R30, R30, 0.5 ;  /* 0x3f0000001e1ec820 */ /* 0x000fe20000400000 */
[----:B--2---:R-:W-:Y:S01]  /*28a0*/  @!P5 FMUL R11, R11, R11 ;  /* 0x0000000b0b0bd220 */ /* 0x004fe20000400000 */
[----:B------:R-:W-:Y:S01]  /*28b0*/  FSETP.GEU.AND P5, PT, R31, -126, PT ;  /* 0xc2fc00001f00780b */ /* 0x000fe20003fae000 */
[----:B------:R-:W-:Y:S01]  /*28c0*/  FADD R23, R14, R23 ;  /* 0x000000170e177221 */ /* 0x000fe20000000000 */
[----:B---3--:R-:W-:Y:S02]  /*28d0*/  @!P6 FMUL R18, R18, R18 ;  /* 0x000000121212e220 */ /* 0x008fe40000400000 */
[----:B------:R-:W1:Y:S01]  /*28e0*/  MUFU.EX2 R30, R30 ;  /* 0x0000001e001e7308 */ /* 0x000e620000000800 */
[----:B0-----:R-:W-:Y:S01]  /*28f0*/  FADD R29, RZ, R28 ;  /* 0x0000001cff1d7221 */ /* 0x001fe20000000000 */
[----:B------:R-:W-:Y:S01]  /*2900*/  FMUL R28, R33, 1.4426950216293334961 ;  /* 0x3fb8aa3b211c7820 */ /* 0x000fe20000400000 */
[----:B------:R-:W-:Y:S01]  /*2910*/  FSETP.GEU.AND P6, PT, R19, -126, PT ;  /* 0xc2fc00001300780b */ /* 0x000fe20003fce000 */
[----:B------:R-:W-:Y:S01]  /*2920*/  FADD R18, R17, R18 ;  /* 0x0000001211127221 */ /* 0x000fe20000000000 */
[----:B------:R-:W-:Y:S01]  /*2930*/  FADD R24, R29, R24 ;  /* 0x000000181d187221 */ /* 0x000fe20000000000 */
[----:B----4-:R-:W-:Y:S01]  /*2940*/  @!P3 FMUL R15, R15, R15 ;  /* 0x0000000f0f0fb220 */ /* 0x010fe20000400000 */
[----:B------:R-:W-:-:S02]  /*2950*/  FSETP.GEU.AND P3, PT, R32, -126, PT ;  /* 0xc2fc00002000780b */ /* 0x000fc40003f6e000 */
[----:B------:R-:W-:Y:S01]  /*2960*/  @!P5 FMUL R31, R31, 0.5 ;  /* 0x3f0000001f1fd820 */ /* 0x000fe20000400000 */
[----:B------:R-:W-:Y:S01]  /*2970*/  FADD R11, R24, R11 ;  /* 0x0000000b180b7221 */ /* 0x000fe20000000000 */
[----:B------:R-:W-:-:S04]  /*2980*/  FADD R15, RZ, R15 ;  /* 0x0000000fff0f7221 */ /* 0x000fc80000000000 */
[----:B------:R-:W0:Y:S01]  /*2990*/  MUFU.EX2 R31, R31 ;  /* 0x0000001f001f7308 */ /* 0x000e220000000800 */
[----:B-1----:R-:W-:Y:S01]  /*29a0*/  @!P4 FMUL R30, R30, R30 ;  /* 0x0000001e1e1ec220 */ /* 0x002fe20000400000 */
[----:B------:R-:W-:Y:S01]  /*29b0*/  FSETP.GEU.AND P4, PT, R28, -126, PT ;  /* 0xc2fc00001c00780b */ /* 0x000fe20003f8e000 */
[----:B------:R-:W-:Y:S02]  /*29c0*/  @!P6 FMUL R19, R19, 0.5 ;  /* 0x3f0000001313e820 */ /* 0x000fe40000400000 */
[----:B------:R-:W-:Y:S01]  /*29d0*/  FADD R30, R15, R30 ;  /* 0x0000001e0f1e7221 */ /* 0x000fe20000000000 */
[----:B------:R-:W-:-:S03]  /*29e0*/  @!P3 FMUL R32, R32, 0.5 ;  /* 0x3f0000002020b820 */ /* 0x000fc60000400000 */
[----:B------:R-:W1:Y:S06]  /*29f0*/  MUFU.EX2 R19, R19 ;  /* 0x0000001300137308 */ /* 0x000e6c0000000800 */
[----:B------:R-:W-:Y:S01]  /*2a00*/  @!P4 FMUL R28, R28, 0.5 ;  /* 0x3f0000001c1cc820 */ /* 0x000fe20000400000 */
[----:B0-----:R-:W-:Y:S01]  /*2a10*/  @!P5 FMUL R31, R31, R31 ;  /* 0x0000001f1f1fd220 */ /* 0x001fe20000400000 */
[----:B------:R-:W0:Y:S03]  /*2a20*/  MUFU.EX2 R32, R32 ;  /* 0x0000002000207308 */ /* 0x000e260000000800 */
[----:B------:R-:W-:-:S05]  /*2a30*/  FADD R31, R31, R18 ;  /* 0x000000121f1f7221 */ /* 0x000fca0000000000 */
[----:B------:R-:W2:Y:S01]  /*2a40*/  MUFU.EX2 R28, R28 ;  /* 0x0000001c001c7308 */ /* 0x000ea20000000800 */
[----:B-1----:R-:W-:-:S04]  /*2a50*/  @!P6 FMUL R19, R19, R19 ;  /* 0x000000131313e220 */ /* 0x002fc80000400000 */
[----:B------:R-:W-:Y:S01]  /*2a60*/  FADD R19, R30, R19 ;  /* 0x000000131e137221 */ /* 0x000fe20000000000 */
[----:B0-----:R-:W-:-:S04]  /*2a70*/  @!P3 FMUL R32, R32, R32 ;  /* 0x000000202020b220 */ /* 0x001fc80000400000 */
[----:B------:R-:W-:Y:S01]  /*2a80*/  FADD R32, R32, R11 ;  /* 0x0000000b20207221 */ /* 0x000fe20000000000 */
[----:B--2---:R-:W-:-:S03]  /*2a90*/  @!P4 FMUL R28, R28, R28 ;  /* 0x0000001c1c1cc220 */ /* 0x004fc60000400000 */
[----:B------:R-:W-:Y:S01]  /*2aa0*/  FADD R32, R32, R23 ;  /* 0x0000001720207221 */ /* 0x000fe20000000000 */
[----:B------:R-:W-:-:S03]  /*2ab0*/  FADD R28, R28, R19 ;  /* 0x000000131c1c7221 */ /* 0x000fc60000000000 */
[----:B------:R-:W-:-:S04]  /*2ac0*/  FADD R31, R31, R32 ;  /* 0x000000201f1f7221 */ /* 0x000fc80000000000 */
[----:B------:R-:W-:-:S05]  /*2ad0*/  FADD R28, R28, R31 ;  /* 0x0000001f1c1c7221 */ /* 0x000fca0000000000 */
[----:B------:R-:W0:Y:S02]  /*2ae0*/  SHFL.BFLY PT, R5, R28, 0x10, 0x1f ;  /* 0x0e001f001c057f89 */ /* 0x000e2400000e0000 */
[----:B0-----:R-:W-:-:S05]  /*2af0*/  FADD R5, R28, R5 ;  /* 0x000000051c057221 */ /* 0x001fca0000000000 */
        /* <DEDUP_REMOVED lines=8> */
[----:B------:R-:W-:Y:S04]  /*2b80*/  @!P2 STS [R22], R9 ;  /* 0x000000091600a388 */ /* 0x000fe80000000800 */
[----:B------:R-:W-:Y:S06]  /*2b90*/  BAR.SYNC 0x0 ;  /* 0x0000000000007b1d */ /* 0x000fec0000000000 */
[----:B------:R-:W0:Y:S01]  /*2ba0*/  @!P1 LDS R21, [R20.X4] ;  /* 0x0000000014159984 */ /* 0x000e220000004800 */
[----:B------:R-:W-:-:S03]  /*2bb0*/  MOV R9, 0xfffff800 ;  /* 0xfffff80000097802 */ /* 0x000fc60000000f00 */
[----:B0-----:R-:W0:Y:S02]  /*2bc0*/  SHFL.BFLY PT, R8, R21, 0x4, 0x1f ;  /* 0x0c801f0015087f89 */ /* 0x001e2400000e0000 */
[----:B0-----:R-:W-:-:S05]  /*2bd0*/  FADD R4, R21, R8 ;  /* 0x0000000815047221 */ /* 0x001fca0000000000 */
[----:B------:R-:W0:Y:S02]  /*2be0*/  SHFL.BFLY PT, R5, R4, 0x2, 0x1f ;  /* 0x0c401f0004057f89 */ /* 0x000e2400000e0000 */
[----:B0-----:R-:W-:-:S05]  /*2bf0*/  FADD R5, R4, R5 ;  /* 0x0000000504057221 */ /* 0x001fca0000000000 */
[----:B------:R-:W0:Y:S02]  /*2c00*/  SHFL.BFLY PT, R8, R5, 0x1, 0x1f ;  /* 0x0c201f0005087f89 */ /* 0x000e2400000e0000 */
[----:B0-----:R-:W-:-:S05]  /*2c10*/  FADD R7, R5, R8 ;  /* 0x0000000805077221 */ /* 0x001fca0000000000 */
[----:B------:R-:W-:Y:S04]  /*2c20*/  @P0 STS [R20.X4], R7 ;  /* 0x0000000714000388 */ /* 0x000fe80000004800 */
[----:B------:R-:W-:Y:S06]  /*2c30*/  BAR.SYNC 0x0 ;  /* 0x0000000000007b1d */ /* 0x000fec0000000000 */
[----:B------:R-:W0:Y:S02]  /*2c40*/  LDS R8, [RZ] ;  /* 0x00000000ff087984 */ /* 0x000e240000000800 */
.L_x_26:
[----:B------:R-:W-:-:S04]  /*2c50*/  IADD3 R9, R9, 0x800, RZ ;  /* 0x0000080009097810 */ /* 0x000fc80007ffe0ff */
[----:B0-----:R-:W-:-:S05]  /*2c60*/  IADD3 R10, R2, R9, RZ ;  /* 0x00000009020a7210 */ /* 0x001fca0007ffe0ff */
[----:B------:R-:W-:-:S06]  /*2c70*/  IMAD.WIDE R4, R10, R3, c[0x0][0x160] ;  /* 0x000058000a047625 */ /* 0x000fcc00078e0203 */
[----:B------:R-:W2:Y:S01]  /*2c80*/  LDG.E.EF.128 R4, [R4.64] ;  /* 0x0000000404047981 */ /* 0x000ea2000c0e1d00 */
[----:B0-----:R-:W-:Y:S01]  /*2c90*/  FMUL R17, R8, 0.25 ;  /* 0x3e80000008117820 */ /* 0x001fe20000400000 */
[----:B--2---:R-:W-:-:S05]  /*2ca0*/  SHF.L.U32 R11, R4, 0x10, RZ ;  /* 0x00000010040b7819 */ /* 0x004fca00000006ff */
[----:B------:R-:W-:Y:S01]  /*2cb0*/  FADD R12, -R0, R11 ;  /* 0x0000000b000c7221 */ /* 0x000fe20000000100 */
[----:B------:R-:W-:Y:S02]  /*2cc0*/  SHF.L.U32 R11, R5, 0x10, RZ ;  /* 0x00000010050b7819 */ /* 0x000fe400000006ff */
[----:B------:R-:W-:Y:S01]  /*2cd0*/  PRMT R5, R4, 0x7632, R5 ;  /* 0x0000763204057816 */ /* 0x000fe20000000005 */
[----:B------:R-:W-:Y:S02]  /*2ce0*/  FMUL R14, R12, 1.4426950216293334961 ;  /* 0x3fb8aa3b0c0e7820 */ /* 0x000fe40000400000 */
[----:B------:R-:W-:Y:S01]  /*2cf0*/  FADD R12, -R0, R11 ;  /* 0x0000000b000c7221 */ /* 0x000fe20000000100 */
[----:B------:R-:W-:Y:S02]  /*2d00*/  SHF.L.U32 R11, R6, 0x10, RZ ;  /* 0x00000010060b7819 */ /* 0x000fe400000006ff */
[----:B------:R-:W-:Y:S01]  /*2d10*/  FSETP.GEU.AND P5, PT, R14, -126, PT ;  /* 0xc2fc00000e00780b */ /* 0x000fe20003fae000 */
[----:B------:R-:W-:Y:S01]  /*2d20*/  FMUL R15, R12, 1.4426950216293334961 ;  /* 0x3fb8aa3b0c0f7820 */ /* 0x000fe20000400000 */
[----:B------:R-:W-:Y:S01]  /*2d30*/  PRMT R6, R5, 0x7632, R6 ;  /* 0x0000763205067816 */ /* 0x000fe20000000006 */
[----:B------:R-:W-:Y:S01]  /*2d40*/  FADD R12, -R0, R11 ;  /* 0x0000000b000c7221 */ /* 0x000fe20000000100 */
[----:B------:R-:W-:-:S02]  /*2d50*/  SHF.L.U32 R11, R7, 0x10, RZ ;  /* 0x00000010070b7819 */ /* 0x000fc400000006ff */
[----:B------:R-:W-:Y:S01]  /*2d60*/  FSETP.GEU.AND P6, PT, R15, -126, PT ;  /* 0xc2fc00000f00780b */ /* 0x000fe20003fce000 */
[----:B------:R-:W-:Y:S01]  /*2d70*/  FMUL R16, R12, 1.4426950216293334961 ;  /* 0x3fb8aa3b0c107820 */ /* 0x000fe20000400000 */
[----:B------:R-:W-:Y:S01]  /*2d80*/  PRMT R7, R7, 0x7632, R7 ;  /* 0x0000763207077816 */ /* 0x000fe20000000007 */
[----:B------:R-:W-:Y:S01]  /*2d90*/  FADD R12, -R0, R11 ;  /* 0x0000000b000c7221 */ /* 0x000fe20000000100 */
[----:B------:R-:W-:Y:S02]  /*2da0*/  SHF.L.U32 R11, R5, 0x10, RZ ;  /* 0x00000010050b7819 */ /* 0x000fe400000006ff */
[----:B------:R-:W-:Y:S01]  /*2db0*/  FSETP.GEU.AND P0, PT, R16, -126, PT ;  /* 0xc2fc00001000780b */ /* 0x000fe20003f0e000 */
[----:B------:R-:W-:Y:S01]  /*2dc0*/  @!P5 FMUL R14, R14, 0.5 ;  /* 0x3f0000000e0ed820 */ /* 0x000fe20000400000 */
[----:B------:R-:W-:Y:S01]  /*2dd0*/  PRMT R5, R6, 0x7632, R5 ;  /* 0x0000763206057816 */ /* 0x000fe20000000005 */
[----:B------:R-:W-:Y:S01]  /*2de0*/  FADD R11, -R0, R11 ;  /* 0x0000000b000b7221 */ /* 0x000fe20000000100 */
[----:B------:R-:W-:Y:S01]  /*2df0*/  SHF.L.U32 R13, R6, 0x10, RZ ;  /* 0x00000010060d7819 */ /* 0x000fe200000006ff */
[----:B------:R-:W0:Y:S01]  /*2e00*/  MUFU.EX2 R4, R14 ;  /* 0x0000000e00047308 */ /* 0x000e220000000800 */
[----:B------:R-:W-:Y:S01]  /*2e10*/  SHF.L.U32 R5, R5, 0x10, RZ ;  /* 0x0000001005057819 */ /* 0x000fe200000006ff */
[----:B------:R-:W-:Y:S01]  /*2e20*/  @!P6 FMUL R15, R15, 0.5 ;  /* 0x3f0000000f0fe820 */ /* 0x000fe20000400000 */
[----:B------:R-:W-:Y:S01]  /*2e30*/  SHF.L.U32 R7, R7, 0x10, RZ ;  /* 0x0000001007077819 */ /* 0x000fe200000006ff */
[----:B------:R-:W-:Y:S01]  /*2e40*/  FADD R13, -R0, R13 ;  /* 0x0000000d000d7221 */ /* 0x000fe20000000100 */
[----:B------:R-:W-:Y:S01]  /*2e50*/  FMUL R12, R12, 1.4426950216293334961 ;  /* 0x3fb8aa3b0c0c7820 */ /* 0x000fe20000400000 */
[C---:B------:R-:W-:Y:S01]  /*2e60*/  FADD R5, -R0.reuse, R5 ;  /* 0x0000000500057221 */ /* 0x040fe20000000100 */
[----:B------:R-:W-:Y:S01]  /*2e70*/  FMUL R11, R11, 1.4426950216293334961 ;  /* 0x3fb8aa3b0b0b7820 */ /* 0x000fe20000400000 */
[----:B------:R-:W-:Y:S01]  /*2e80*/  FADD R7, -R0, R7 ;  /* 0x0000000700077221 */ /* 0x000fe20000000100 */
[----:B------:R-:W-:Y:S01]  /*2e90*/  @!P0 FMUL R16, R16, 0.5 ;  /* 0x3f00000010108820 */ /* 0x000fe20000400000 */
[----:B------:R-:W-:Y:S01]  /*2ea0*/  FMUL R13, R13, 1.4426950216293334961 ;  /* 0x3fb8aa3b0d0d7820 */ /* 0x000fe20000400000 */
[----:B------:R-:W1:Y:S01]  /*2eb0*/  MUFU.EX2 R15, R15 ;  /* 0x0000000f000f7308 */ /* 0x000e620000000800 */
[----:B------:R-:W-:Y:S01]  /*2ec0*/  FMUL R5, R5, 1.4426950216293334961 ;  /* 0x3fb8aa3b05057820 */ /* 0x000fe20000400000 */
[----:B------:R-:W-:Y:S01]  /*2ed0*/  FMUL R7, R7, 1.4426950216293334961 ;  /* 0x3fb8aa3b07077820 */ /* 0x000fe20000400000 */
[----:B------:R-:W-:-:S02]  /*2ee0*/  FSETP.GEU.AND P1, PT, R12, -126, PT ;  /* 0xc2fc00000c00780b */ /* 0x000fc40003f2e000 */
[----:B------:R-:W-:Y:S01]  /*2ef0*/  FSETP.GEU.AND P2, PT, R11, -126, PT ;  /* 0xc2fc00000b00780b */ /* 0x000fe20003f4e000 */
[----:B0-----:R-:W-:Y:S01]  /*2f00*/  @!P5 FMUL R4, R4, R4 ;  /* 0x000000040404d220 */ /* 0x001fe20000400000 */
[----:B------:R-:W-:Y:S01]  /*2f10*/  FSETP.GEU.AND P3, PT, R13, -126, PT ;  /* 0xc2fc00000d00780b */ /* 0x000fe20003f6e000 */
[----:B------:R-:W0:Y:S01]  /*2f20*/  MUFU.EX2 R16, R16 ;  /* 0x0000001000107308 */ /* 0x000e220000000800 */
[----:B------:R-:W-:Y:S02]  /*2f30*/  FSETP.GEU.AND P4, PT, R5, -126, PT ;  /* 0xc2fc00000500780b */ /* 0x000fe40003f8e000 */
[----:B------:R-:W-:-:S05]  /*2f40*/  FSETP.GEU.AND P5, PT, R7, -126, PT ;  /* 0xc2fc00000700780b */ /* 0x000fca0003fae000 */
[----:B------:R-:W-:Y:S01]  /*2f50*/  @!P1 FMUL R12, R12, 0.5 ;  /* 0x3f0000000c0c9820 */ /* 0x000fe20000400000 */
[----:B-1----:R-:W-:Y:S01]  /*2f60*/  @!P6 FMUL R15, R15, R15 ;  /* 0x0000000f0f0fe220 */ /* 0x002fe20000400000 */
[----:B------:R-:W-:Y:S01]  /*2f70*/  @!P2 FMUL R11, R11, 0.5 ;  /* 0x3f0000000b0ba820 */ /* 0x000fe20000400000 */
[----:B------:R-:W-:Y:S01]  /*2f80*/  FSETP.GEU.AND P6, PT, |R8|, 1.175494350822287508e-38, PT ;  /* 0x008000000800780b */ /* 0x000fe20003fce200 */
[----:B------:R-:W-:Y:S02]  /*2f90*/  @!P3 FMUL R13, R13, 0.5 ;  /* 0x3f0000000d0db820 */ /* 0x000fe40000400000 */
[----:B------:R-:W-:Y:S01]  /*2fa0*/  @!P4 FMUL R5, R5, 0.5 ;  /* 0x3f0000000505c820 */ /* 0x000fe20000400000 */
[----:B------:R-:W1:Y:S01]  /*2fb0*/  MUFU.EX2 R12, R12 ;  /* 0x0000000c000c7308 */ /* 0x000e620000000800 */
[----:B------:R-:W-:Y:S01]  /*2fc0*/  @!P5 FMUL R7, R7, 0.5 ;  /* 0x3f0000000707d820 */ /* 0x000fe20000400000 */
[----:B0-----:R-:W-:Y:S01]  /*2fd0*/  @!P0 FMUL R16, R16, R16 ;  /* 0x0000001010108220 */ /* 0x001fe20000400000 */
[----:B------:R-:W-:-:S04]  /*2fe0*/  FSETP.GT.AND P0, PT, |R8|, 8.50705917302346158658e+37, PT ;  /* 0x7e8000000800780b */ /* 0x000fc80003f04200 */
[----:B------:R-:W-:Y:S01]  /*2ff0*/  FSEL R17, R17, R8, P0 ;  /* 0x0000000811117208 */ /* 0x000fe20000000000 */
[----:B------:R-:W0:Y:S04]  /*3000*/  MUFU.EX2 R11, R11 ;  /* 0x0000000b000b7308 */ /* 0x000e280000000800 */
[----:B------:R-:W-:-:S04]  /*3010*/  @!P6 FMUL R17, R17, 16777216 ;  /* 0x4b8000001111e820 */ /* 0x000fc80000400000 */
[----:B------:R-:W2:Y:S01]  /*3020*/  MUFU.EX2 R13, R13 ;  /* 0x0000000d000d7308 */ /* 0x000ea20000000800 */
[----:B-1----:R-:W-:Y:S01]  /*3030*/  @!P1 FMUL R12, R12, R12 ;  /* 0x0000000c0c0c9220 */ /* 0x002fe20000400000 */
[----:B------:R-:W-:Y:S01]  /*3040*/  @P0 FMUL R4, R4, 0.25 ;  /* 0x3e80000004040820 */ /* 0x000fe20000400000 */
[----:B------:R-:W-:Y:S01]  /*3050*/  @P0 FMUL R15, R15, 0.25 ;  /* 0x3e8000000f0f0820 */ /* 0x000fe20000400000 */
[----:B------:R-:W-:Y:S01]  /*3060*/  @P0 FMUL R16, R16, 0.25 ;  /* 0x3e80000010100820 */ /* 0x000fe20000400000 */
[----:B------:R-:W-:Y:S01]  /*3070*/  @P0 FMUL R12, R12, 0.25 ;  /* 0x3e8000000c0c0820 */ /* 0x000fe20000400000 */
[----:B------:R-:W-:Y:S01]  /*3080*/  @!P6 FMUL R4, R4, 16777216 ;  /* 0x4b8000000404e820 */ /* 0x000fe20000400000 */
[----:B------:R-:W-:Y:S01]  /*3090*/  @!P6 FMUL R15, R15, 16777216 ;  /* 0x4b8000000f0fe820 */ /* 0x000fe20000400000 */
[----:B------:R-:W1:Y:S01]  /*30a0*/  MUFU.EX2 R5, R5 ;  /* 0x0000000500057308 */ /* 0x000e620000000800 */
[----:B0-----:R-:W-:Y:S01]  /*30b0*/  @!P2 FMUL R11, R11, R11 ;  /* 0x0000000b0b0ba220 */ /* 0x001fe20000400000 */
[----:B------:R-:W-:Y:S01]  /*30c0*/  @!P6 FMUL R12, R12, 16777216 ;  /* 0x4b8000000c0ce820 */ /* 0x000fe20000400000 */
[----:B------:R-:W-:-:S02]  /*30d0*/  @!P6 FMUL R16, R16, 16777216 ;  /* 0x4b8000001010e820 */ /* 0x000fc40000400000 */
[----:B------:R-:W-:-:S03]  /*30e0*/  @P0 FMUL R11, R11, 0.25 ;  /* 0x3e8000000b0b0820 */ /* 0x000fc60000400000 */
[----:B------:R-:W0:Y:S01]  /*30f0*/  MUFU.EX2 R7, R7 ;  /* 0x0000000700077308 */ /* 0x000e220000000800 */
[----:B--2---:R-:W-:Y:S01]  /*3100*/  @!P3 FMUL R13, R13, R13 ;  /* 0x0000000d0d0db220 */ /* 0x004fe20000400000 */
[----:B------:R-:W-:-:S03]  /*3110*/  @!P6 FMUL R11, R11, 16777216 ;  /* 0x4b8000000b0be820 */ /* 0x000fc60000400000 */
[----:B------:R-:W-:-:S03]  /*3120*/  @P0 FMUL R13, R13, 0.25 ;  /* 0x3e8000000d0d0820 */ /* 0x000fc60000400000 */
[----:B------:R-:W2:Y:S01]  /*3130*/  MUFU.RCP R6, R17 ;  /* 0x0000001100067308 */ /* 0x000ea20000001000 */
[----:B-1----:R-:W-:Y:S01]  /*3140*/  @!P4 FMUL R5, R5, R5 ;  /* 0x000000050505c220 */ /* 0x002fe20000400000 */
[----:B------:R-:W-:-:S03]  /*3150*/  @!P6 FMUL R13, R13, 16777216 ;  /* 0x4b8000000d0de820 */ /* 0x000fc60000400000 */
[----:B------:R-:W-:Y:S01]  /*3160*/  @P0 FMUL R5, R5, 0.25 ;  /* 0x3e80000005050820 */ /* 0x000fe20000400000 */
[----:B0-----:R-:W-:-:S03]  /*3170*/  @!P5 FMUL R7, R7, R7 ;  /* 0x000000070707d220 */ /* 0x001fc60000400000 */
[----:B------:R-:W-:Y:S01]  /*3180*/  @!P6 FMUL R5, R5, 16777216 ;  /* 0x4b8000000505e820 */ /* 0x000fe20000400000 */
[----:B------:R-:W-:Y:S01]  /*3190*/  @P0 FMUL R7, R7, 0.25 ;  /* 0x3e80000007070820 */ /* 0x000fe20000400000 */
[----:B------:R-:W-:-:S03]  /*31a0*/  ISETP.GE.U32.AND P0, PT, R9, 0x1800, PT ;  /* 0x000018000900780c */ /* 0x000fc60003f06070 */
[----:B------:R-:W-:Y:S01]  /*31b0*/  @!P6 FMUL R7, R7, 16777216 ;  /* 0x4b8000000707e820 */ /* 0x000fe20000400000 */
[C---:B--2---:R-:W-:Y:S01]  /*31c0*/  FMUL R14, R6.reuse, R12 ;  /* 0x0000000c060e7220 */ /* 0x044fe20000400000 */
[C---:B------:R-:W-:Y:S01]  /*31d0*/  FMUL R4, R6.reuse, R4 ;  /* 0x0000000406047220 */ /* 0x040fe20000400000 */
[C---:B------:R-:W-:Y:S01]  /*31e0*/  FMUL R11, R6.reuse, R11 ;  /* 0x0000000b060b7220 */ /* 0x040fe20000400000 */
[C---:B------:R-:W-:Y:S01]  /*31f0*/  FMUL R12, R6.reuse, R13 ;  /* 0x0000000d060c7220 */ /* 0x040fe20000400000 */
[C---:B------:R-:W-:Y:S01]  /*3200*/  FMUL R15, R6.reuse, R15 ;  /* 0x0000000f060f7220 */ /* 0x040fe20000400000 */
[C---:B------:R-:W-:Y:S01]  /*3210*/  FMUL R16, R6.reuse, R16 ;  /* 0x0000001006107220 */ /* 0x040fe20000400000 */
[C---:B------:R-:W-:Y:S01]  /*3220*/  FMUL R13, R6.reuse, R5 ;  /* 0x00000005060d7220 */ /* 0x040fe20000400000 */
[----:B------:R-:W-:Y:S01]  /*3230*/  FMUL R7, R6, R7 ;  /* 0x0000000706077220 */ /* 0x000fe20000400000 */
[----:B------:R-:W-:Y:S01]  /*3240*/  F2FP.BF16.F32.PACK_AB R4, R11, R4 ;  /* 0x000000040b04723e */ /* 0x000fe200000010ff */
[----:B------:R-:W-:Y:S01]  /*3250*/  IMAD.WIDE R10, R10, R3, c[0x0][0x168] ;  /* 0x00005a000a0a7625 */ /* 0x000fe200078e0203 */
[----:B------:R-:W-:-:S02]  /*3260*/  F2FP.BF16.F32.PACK_AB R5, R12, R15 ;  /* 0x0000000f0c05723e */ /* 0x000fc400000010ff */
[----:B------:R-:W-:Y:S02]  /*3270*/  F2FP.BF16.F32.PACK_AB R6, R13, R16 ;  /* 0x000000100d06723e */ /* 0x000fe400000010ff */
[----:B------:R-:W-:-:S05]  /*3280*/  F2FP.BF16.F32.PACK_AB R7, R7, R14 ;  /* 0x0000000e0707723e */ /* 0x000fca00000010ff */
[----:B------:R0:W-:Y:S01]  /*3290*/  STG.E.128 [R10.64], R4 ;  /* 0x000000040a007986 */ /* 0x0001e2000c101d04 */
[----:B------:R-:W-:Y:S05]  /*32a0*/  @!P0 BRA `(.L_x_26) ;  /* 0xfffff9a000008947 */ /* 0x000fea000383ffff */
[----:B------:R-:W-:Y:S05]  /*32b0*/  EXIT ;  /* 0x000000000000794d */ /* 0x000fea0003800000 */
.L_x_27:
[----:B------:R-:W-:-:S00]  /*32c0*/  BRA `(.L_x_27) ;  /* 0xfffffff000007947 */ /* 0x000fc0000383ffff */
[----:B------:R-:W-:-:S00]  /*32d0*/  NOP ;  /* 0x0000000000007918 */ /* 0x000fc00000000000 */
        /* <DEDUP_REMOVED lines=10> */
.L_x_28:


//--------------------- .nv.global.init           --------------------------
	.section	.nv.global.init,"aw",@progbits
.nv.global.init:
	.type		_$_str,@object
	.size		_$_str,(.L_0 - _$_str)
_$_str:
        /*0000*/ 	.byte	0x5f, 0x5f, 0x43, 0x55, 0x44, 0x41, 0x5f, 0x46, 0x54, 0x5a, 0x00
.L_0:


//--------------------- .nv.shared.triton__0d1d2de3de --------------------------
	.section	.nv.shared.triton__0d1d2de3de,"aw",@nobits
	.align	16
